	.headerflags	@"EF_CUDA_TEXMODE_UNIFIED EF_CUDA_64BIT_ADDRESS EF_CUDA_SM80 EF_CUDA_VIRTUAL_SM(EF_CUDA_SM80)"
	.elftype	@"ET_EXEC"


//--------------------- .nv.info                  --------------------------
	.section	.nv.info,"",@"SHT_CUDA_INFO"
	.align	4


	//----- nvinfo : EIATTR_REGCOUNT
	.align		4
        /*0000*/ 	.byte	0x04, 0x2f
        /*0002*/ 	.short	(.L_1 - .L_0)
	.align		4
.L_0:
        /*0004*/ 	.word	index@(matmul_kernel)
        /*0008*/ 	.word	0x000000a8


	//----- nvinfo : EIATTR_FRAME_SIZE
	.align		4
.L_1:
        /*000c*/ 	.byte	0x04, 0x11
        /*000e*/ 	.short	(.L_3 - .L_2)
	.align		4
.L_2:
        /*0010*/ 	.word	index@(matmul_kernel)
        /*0014*/ 	.word	0x00000000


	//----- nvinfo : EIATTR_MIN_STACK_SIZE
	.align		4
.L_3:
        /*0018*/ 	.byte	0x04, 0x12
        /*001a*/ 	.short	(.L_5 - .L_4)
	.align		4
.L_4:
        /*001c*/ 	.word	index@(matmul_kernel)
        /*0020*/ 	.word	0x00000000
.L_5:


//--------------------- .nv.info.matmul_kernel    --------------------------
	.section	.nv.info.matmul_kernel,"",@"SHT_CUDA_INFO"
	.sectionflags	@""
	.align	4


	//----- nvinfo : EIATTR_CUDA_API_VERSION
	.align		4
        /*0000*/ 	.byte	0x04, 0x37
        /*0002*/ 	.short	(.L_7 - .L_6)
.L_6:
        /*0004*/ 	.word	0x00000080


	//----- nvinfo : EIATTR_SW2861232_WAR
	.align		4
.L_7:
        /*0008*/ 	.byte	0x01, 0x35
	.zero		2


	//----- nvinfo : EIATTR_PARAM_CBANK
	.align		4
        /*000c*/ 	.byte	0x04, 0x0a
        /*000e*/ 	.short	(.L_9 - .L_8)
	.align		4
.L_8:
        /*0010*/ 	.word	index@(.nv.constant0.matmul_kernel)
        /*0014*/ 	.short	0x0160
        /*0016*/ 	.short	0x0038


	//----- nvinfo : EIATTR_CBANK_PARAM_SIZE
	.align		4
.L_9:
        /*0018*/ 	.byte	0x03, 0x19
        /*001a*/ 	.short	0x0038


	//----- nvinfo : EIATTR_KPARAM_INFO
	.align		4
        /*001c*/ 	.byte	0x04, 0x17
        /*001e*/ 	.short	(.L_11 - .L_10)
.L_10:
        /*0020*/ 	.word	0x00000000
        /*0024*/ 	.short	0x0008
        /*0026*/ 	.short	0x0030
        /*0028*/ 	.byte	0x00, 0xf4, 0x21, 0x00


	//----- nvinfo : EIATTR_KPARAM_INFO
	.align		4
.L_11:
        /*002c*/ 	.byte	0x04, 0x17
        /*002e*/ 	.short	(.L_13 - .L_12)
.L_12:
        /*0030*/ 	.word	0x00000000
        /*0034*/ 	.short	0x0007
        /*0036*/ 	.short	0x0028
        /*0038*/ 	.byte	0x00, 0xf0, 0x11, 0x00


	//----- nvinfo : EIATTR_KPARAM_INFO
	.align		4
.L_13:
        /*003c*/ 	.byte	0x04, 0x17
        /*003e*/ 	.short	(.L_15 - .L_14)
.L_14:
        /*0040*/ 	.word	0x00000000
        /*0044*/ 	.short	0x0006
        /*0046*/ 	.short	0x0024
        /*0048*/ 	.byte	0x00, 0xf0, 0x11, 0x00


	//----- nvinfo : EIATTR_KPARAM_INFO
	.align		4
.L_15:
        /*004c*/ 	.byte	0x04, 0x17
        /*004e*/ 	.short	(.L_17 - .L_16)
.L_16:
        /*0050*/ 	.word	0x00000000
        /*0054*/ 	.short	0x0005
        /*0056*/ 	.short	0x0020
        /*0058*/ 	.byte	0x00, 0xf0, 0x11, 0x00


	//----- nvinfo : EIATTR_KPARAM_INFO
	.align		4
.L_17:
        /*005c*/ 	.byte	0x04, 0x17
        /*005e*/ 	.short	(.L_19 - .L_18)
.L_18:
        /*0060*/ 	.word	0x00000000
        /*0064*/ 	.short	0x0004
        /*0066*/ 	.short	0x001c
        /*0068*/ 	.byte	0x00, 0xf0, 0x11, 0x00


	//----- nvinfo : EIATTR_KPARAM_INFO
	.align		4
.L_19:
        /*006c*/ 	.byte	0x04, 0x17
        /*006e*/ 	.short	(.L_21 - .L_20)
.L_20:
        /*0070*/ 	.word	0x00000000
        /*0074*/ 	.short	0x0003
        /*0076*/ 	.short	0x0018
        /*0078*/ 	.byte	0x00, 0xf0, 0x11, 0x00


	//----- nvinfo : EIATTR_KPARAM_INFO
	.align		4
.L_21:
        /*007c*/ 	.byte	0x04, 0x17
        /*007e*/ 	.short	(.L_23 - .L_22)
.L_22:
        /*0080*/ 	.word	0x00000000
        /*0084*/ 	.short	0x0002
        /*0086*/ 	.short	0x0010
        /*0088*/ 	.byte	0x00, 0xf4, 0x21, 0x00


	//----- nvinfo : EIATTR_KPARAM_INFO
	.align		4
.L_23:
        /*008c*/ 	.byte	0x04, 0x17
        /*008e*/ 	.short	(.L_25 - .L_24)
.L_24:
        /*0090*/ 	.word	0x00000000
        /*0094*/ 	.short	0x0001
        /*0096*/ 	.short	0x0008
        /*0098*/ 	.byte	0x00, 0xf4, 0x21, 0x00


	//----- nvinfo : EIATTR_KPARAM_INFO
	.align		4
.L_25:
        /*009c*/ 	.byte	0x04, 0x17
        /*009e*/ 	.short	(.L_27 - .L_26)
.L_26:
        /*00a0*/ 	.word	0x00000000
        /*00a4*/ 	.short	0x0000
        /*00a6*/ 	.short	0x0000
        /*00a8*/ 	.byte	0x00, 0xf4, 0x21, 0x00


	//----- nvinfo : EIATTR_MAXREG_COUNT
	.align		4
.L_27:
        /*00ac*/ 	.byte	0x03, 0x1b
        /*00ae*/ 	.short	0x00ff


	//----- nvinfo : EIATTR_EXIT_INSTR_OFFSETS
	.align		4
        /*00b0*/ 	.byte	0x04, 0x1c
        /*00b2*/ 	.short	(.L_29 - .L_28)


	//   ....[0]....
.L_28:
        /*00b4*/ 	.word	0x00002b00


	//   ....[1]....
        /*00b8*/ 	.word	0x00002b80


	//----- nvinfo : EIATTR_REQNTID
	.align		4
.L_29:
        /*00bc*/ 	.byte	0x04, 0x10
        /*00be*/ 	.short	(.L_31 - .L_30)
.L_30:
        /*00c0*/ 	.word	0x00000080
        /*00c4*/ 	.word	0x00000001
        /*00c8*/ 	.word	0x00000001
.L_31:


//--------------------- .nv.callgraph             --------------------------
	.section	.nv.callgraph,"",@"SHT_CUDA_CALLGRAPH"
	.align	4
	.sectionentsize	8
	.align		4
        /*0000*/ 	.word	0x00000000
	.align		4
        /*0004*/ 	.word	0xffffffff
	.align		4
        /*0008*/ 	.word	0x00000000
	.align		4
        /*000c*/ 	.word	0xfffffffe
	.align		4
        /*0010*/ 	.word	0x00000000
	.align		4
        /*0014*/ 	.word	0xfffffffd
	.align		4
        /*0018*/ 	.word	0x00000000
	.align		4
        /*001c*/ 	.word	0xfffffffc


//--------------------- .nv.rel.action            --------------------------
	.section	.nv.rel.action,"",@"SHT_CUDA_RELOCINFO"
	.align	8
	.sectionentsize	8
        /*0000*/ 	.byte	0x73, 0x00, 0x00, 0x00, 0x00, 0x00, 0x00, 0x00, 0x00, 0x00, 0x00, 0x11, 0x25, 0x00, 0x05, 0x36


//--------------------- .nv.constant0.matmul_kernel --------------------------
	.section	.nv.constant0.matmul_kernel,"a",@progbits
	.sectionflags	@""
	.align	4
.nv.constant0.matmul_kernel:
	.zero		408


//--------------------- .text.matmul_kernel       --------------------------
	.section	.text.matmul_kernel,"ax",@progbits
	.sectionflags	@"SHF_BARRIERS=1"
	.sectioninfo	@"SHI_REGISTERS=168"
	.align	128
        .global         matmul_kernel
        .type           matmul_kernel,@function
        .size           matmul_kernel,(.L_x_4 - matmul_kernel)
        .other          matmul_kernel,@"STO_CUDA_ENTRY STV_DEFAULT"
matmul_kernel:
.text.matmul_kernel:
[----:B------:R-:W-:Y:S02]  /*0000*/  IMAD.MOV.U32 R1, RZ, RZ, c[0x0][0x28] ;  /* 0x00000a00ff017624 */ /* 0x000fe400078e00ff */
[----:B------:R-:W-:Y:S01]  /*0010*/  IMAD.MOV.U32 R0, RZ, RZ, c[0x0][0x178] ;  /* 0x00005e00ff007624 */ /* 0x000fe200078e00ff */
[----:B------:R-:W1:Y:S01]  /*0020*/  S2R R4, SR_CTAID.X ;  /* 0x0000000000047919 */ /* 0x000e620000002500 */
[----:B------:R-:W-:Y:S01]  /*0030*/  IMAD.MOV.U32 R120, RZ, RZ, -0x8 ;  /* 0xfffffff8ff787424 */ /* 0x000fe200078e00ff */
[----:B------:R-:W-:Y:S01]  /*0040*/  ULDC UR5, c[0x0][0x17c] ;  /* 0x00005f0000057ab9 */ /* 0x000fe20000000800 */
[----:B------:R-:W-:Y:S01]  /*0050*/  IMAD.MOV.U32 R12, RZ, RZ, 0x3f ;  /* 0x0000003fff0c7424 */ /* 0x000fe200078e00ff */
[----:B------:R-:W-:Y:S01]  /*0060*/  IADD3 R0, R0, 0x3f, RZ ;  /* 0x0000003f00007810 */ /* 0x000fe20007ffe0ff */
[----:B------:R-:W2:Y:S01]  /*0070*/  S2R R128, SR_TID.X ;  /* 0x0000000000807919 */ /* 0x000ea20000002100 */
[----:B------:R-:W-:Y:S01]  /*0080*/  IMAD.MOV.U32 R122, RZ, RZ, 0x2 ;  /* 0x00000002ff7a7424 */ /* 0x000fe200078e00ff */
[----:B------:R-:W-:Y:S01]  /*0090*/  UIADD3 UR4, UR5, -0x40, URZ ;  /* 0xffffffc005047890 */ /* 0x000fe2000fffe03f */
[----:B------:R-:W-:Y:S01]  /*00a0*/  SHF.R.S32.HI R3, RZ, 0x1f, R0 ;  /* 0x0000001fff037819 */ /* 0x000fe20000011400 */
[----:B------:R-:W-:Y:S01]  /*00b0*/  IMAD.MOV.U32 R157, RZ, RZ, c[0x0][0x184] ;  /* 0x00006100ff9d7624 */ /* 0x000fe200078e00ff */
[----:B------:R-:W-:Y:S01]  /*00c0*/  IADD3 R12, R12, c[0x0][0x17c], RZ ;  /* 0x00005f000c0c7a10 */ /* 0x000fe20007ffe0ff */
[----:B------:R-:W-:Y:S01]  /*00d0*/  ULDC.64 UR10, c[0x0][0x118] ;  /* 0x00004600000a7ab9 */ /* 0x000fe20000000a00 */
[----:B------:R-:W-:Y:S01]  /*00e0*/  LEA.HI R3, R3, R0, RZ, 0x6 ;  /* 0x0000000003037211 */ /* 0x000fe200078f30ff */
[----:B------:R-:W-:-:S03]  /*00f0*/  UIADD3 UR6, UR5, -0x80, URZ ;  /* 0xffffff8005067890 */ /* 0x000fc6000fffe03f */
[----:B------:R-:W-:-:S05]  /*0100*/  SHF.R.S32.HI R3, RZ, 0x6, R3 ;  /* 0x00000006ff037819 */ /* 0x000fca0000011403 */
[----:B------:R-:W-:Y:S01]  /*0110*/  IMAD.SHL.U32 R119, R3, 0x8, RZ ;  /* 0x0000000803777824 */ /* 0x000fe200078e00ff */
[----:B-1----:R-:W-:-:S04]  /*0120*/  IABS R8, R4 ;  /* 0x0000000400087213 */ /* 0x002fc80000000000 */
[-C--:B------:R-:W-:Y:S02]  /*0130*/  IABS R5, R119.reuse ;  /* 0x0000007700057213 */ /* 0x080fe40000000000 */
[----:B------:R-:W-:Y:S01]  /*0140*/  IABS R9, R119 ;  /* 0x0000007700097213 */ /* 0x000fe20000000000 */
[C---:B--2---:R-:W-:Y:S01]  /*0150*/  IMAD.SHL.U32 R164, R128.reuse, 0x8, RZ ;  /* 0x0000000880a47824 */ /* 0x044fe200078e00ff */
[----:B------:R-:W1:Y:S01]  /*0160*/  I2F.RP R0, R5 ;  /* 0x0000000500007306 */ /* 0x000e620000209400 */
[----:B------:R-:W-:Y:S02]  /*0170*/  SHF.R.U32.HI R162, RZ, 0x3, R128 ;  /* 0x00000003ffa27819 */ /* 0x000fe40000011680 */
[----:B------:R-:W-:Y:S02]  /*0180*/  LOP3.LUT R163, R128, 0x10, RZ, 0xc0, !PT ;  /* 0x0000001080a37812 */ /* 0x000fe400078ec0ff */
[----:B------:R-:W-:Y:S02]  /*0190*/  LOP3.LUT R165, R164, 0x38, RZ, 0xc0, !PT ;  /* 0x00000038a4a57812 */ /* 0x000fe400078ec0ff */
[----:B------:R-:W-:-:S02]  /*01a0*/  SGXT.U32 R162, R162, 0x4 ;  /* 0x00000004a2a2781a */ /* 0x000fc40000000000 */
[----:B------:R-:W-:Y:S02]  /*01b0*/  LOP3.LUT R130, R128, 0x20, RZ, 0xc0, !PT ;  /* 0x0000002080827812 */ /* 0x000fe400078ec0ff */
[C---:B------:R-:W-:Y:S02]  /*01c0*/  LOP3.LUT R161, R162.reuse, 0x10, RZ, 0xfc, !PT ;  /* 0x00000010a2a17812 */ /* 0x040fe400078efcff */
[C---:B------:R-:W-:Y:S02]  /*01d0*/  LOP3.LUT R160, R162.reuse, 0x20, RZ, 0xfc, !PT ;  /* 0x00000020a2a07812 */ /* 0x040fe400078efcff */
[----:B------:R-:W-:Y:S01]  /*01e0*/  ISETP.GE.AND P4, PT, R161, c[0x0][0x17c], PT ;  /* 0x00005f00a1007a0c */ /* 0x000fe20003f86270 */
[----:B-1----:R-:W1:Y:S01]  /*01f0*/  MUFU.RCP R0, R0 ;  /* 0x0000000000007308 */ /* 0x002e620000001000 */
[----:B------:R-:W-:Y:S02]  /*0200*/  LOP3.LUT R159, R162, 0x30, RZ, 0xfc, !PT ;  /* 0x00000030a29f7812 */ /* 0x000fe400078efcff */
[----:B------:R-:W-:-:S02]  /*0210*/  ISETP.GE.AND P6, PT, R160, c[0x0][0x17c], PT ;  /* 0x00005f00a0007a0c */ /* 0x000fc40003fc6270 */
[----:B------:R-:W-:Y:S02]  /*0220*/  LOP3.LUT R131, R128, 0x40, RZ, 0xc0, !PT ;  /* 0x0000004080837812 */ /* 0x000fe400078ec0ff */
[----:B-1----:R-:W-:Y:S01]  /*0230*/  IADD3 R2, R0, 0xffffffe, RZ ;  /* 0x0ffffffe00027810 */ /* 0x002fe20007ffe0ff */
[----:B------:R-:W-:Y:S01]  /*0240*/  IMAD.MOV R0, RZ, RZ, -R9 ;  /* 0x000000ffff007224 */ /* 0x000fe200078e0a09 */
[----:B------:R-:W-:Y:S02]  /*0250*/  IABS R9, c[0x0][0x178] ;  /* 0x00005e0000097a13 */ /* 0x000fe40000000000 */
[----:B------:R1:W2:Y:S02]  /*0260*/  F2I.FTZ.U32.TRUNC.NTZ R3, R2 ;  /* 0x0000000200037305 */ /* 0x0002a4000021f000 */
[----:B-1----:R-:W-:Y:S02]  /*0270*/  IMAD.MOV.U32 R2, RZ, RZ, RZ ;  /* 0x000000ffff027224 */ /* 0x002fe400078e00ff */
[----:B--2---:R-:W-:-:S04]  /*0280*/  IMAD.MOV R6, RZ, RZ, -R3 ;  /* 0x000000ffff067224 */ /* 0x004fc800078e0a03 */
[----:B------:R-:W-:Y:S02]  /*0290*/  IMAD R7, R6, R5, RZ ;  /* 0x0000000506077224 */ /* 0x000fe400078e02ff */
[----:B------:R-:W-:Y:S02]  /*02a0*/  IMAD.MOV.U32 R6, RZ, RZ, R8 ;  /* 0x000000ffff067224 */ /* 0x000fe400078e0008 */
[----:B------:R-:W-:-:S06]  /*02b0*/  IMAD.HI.U32 R3, R3, R7, R2 ;  /* 0x0000000703037227 */ /* 0x000fcc00078e0002 */
[----:B------:R-:W-:-:S04]  /*02c0*/  IMAD.HI.U32 R121, R3, R6, RZ ;  /* 0x0000000603797227 */ /* 0x000fc800078e00ff */
[----:B------:R-:W-:-:S05]  /*02d0*/  IMAD R0, R121, R0, R6 ;  /* 0x0000000079007224 */ /* 0x000fca00078e0206 */
[----:B------:R-:W-:-:S13]  /*02e0*/  ISETP.GT.U32.AND P1, PT, R5, R0, PT ;  /* 0x000000000500720c */ /* 0x000fda0003f24070 */
[----:B------:R-:W-:Y:S01]  /*02f0*/  @!P1 IMAD.IADD R0, R0, 0x1, -R5 ;  /* 0x0000000100009824 */ /* 0x000fe200078e0a05 */
[----:B------:R-:W-:Y:S02]  /*0300*/  @!P1 IADD3 R121, R121, 0x1, RZ ;  /* 0x0000000179799810 */ /* 0x000fe40007ffe0ff */
[----:B------:R-:W-:Y:S02]  /*0310*/  ISETP.NE.AND P1, PT, R119, RZ, PT ;  /* 0x000000ff7700720c */ /* 0x000fe40003f25270 */
[----:B------:R-:W-:Y:S02]  /*0320*/  ISETP.GE.U32.AND P0, PT, R0, R5, PT ;  /* 0x000000050000720c */ /* 0x000fe40003f06070 */
[----:B------:R-:W-:-:S04]  /*0330*/  LOP3.LUT R0, R4, R119, RZ, 0x3c, !PT ;  /* 0x0000007704007212 */ /* 0x000fc800078e3cff */
[----:B------:R-:W-:-:S07]  /*0340*/  ISETP.GE.AND P2, PT, R0, RZ, PT ;  /* 0x000000ff0000720c */ /* 0x000fce0003f46270 */
[----:B------:R-:W-:-:S06]  /*0350*/  @P0 IADD3 R121, R121, 0x1, RZ ;  /* 0x0000000179790810 */ /* 0x000fcc0007ffe0ff */
[----:B------:R-:W-:Y:S01]  /*0360*/  @!P2 IMAD.MOV R121, RZ, RZ, -R121 ;  /* 0x000000ffff79a224 */ /* 0x000fe200078e0a79 */
[----:B------:R-:W-:-:S05]  /*0370*/  @!P1 LOP3.LUT R121, RZ, R119, RZ, 0x33, !PT ;  /* 0x00000077ff799212 */ /* 0x000fca00078e33ff */
[----:B------:R-:W-:Y:S02]  /*0380*/  IMAD R120, R121, R120, 0x1 ;  /* 0x0000000179787424 */ /* 0x000fe400078e0278 */
[----:B------:R-:W-:-:S03]  /*0390*/  IMAD.MOV R5, RZ, RZ, -R121 ;  /* 0x000000ffff057224 */ /* 0x000fc600078e0a79 */
[----:B------:R-:W-:Y:S01]  /*03a0*/  IMNMX R120, R120, 0x8, PT ;  /* 0x0000000878787817 */ /* 0x000fe20003800200 */
[----:B------:R-:W-:-:S03]  /*03b0*/  IMAD R119, R119, R5, R4 ;  /* 0x0000000577777224 */ /* 0x000fc600078e0204 */
[-C--:B------:R-:W-:Y:S02]  /*03c0*/  IABS R7, R120.reuse ;  /* 0x0000007800077213 */ /* 0x080fe40000000000 */
[----:B------:R-:W-:Y:S02]  /*03d0*/  IABS R4, R120 ;  /* 0x0000007800047213 */ /* 0x000fe40000000000 */
[----:B------:R-:W1:Y:S08]  /*03e0*/  I2F.RP R0, R7 ;  /* 0x0000000700007306 */ /* 0x000e700000209400 */
[----:B-1----:R-:W1:Y:S02]  /*03f0*/  MUFU.RCP R0, R0 ;  /* 0x0000000000007308 */ /* 0x002e640000001000 */
[----:B-1----:R-:W-:-:S02]  /*0400*/  IADD3 R2, R0, 0xffffffe, RZ ;  /* 0x0ffffffe00027810 */ /* 0x002fc40007ffe0ff */
[----:B------:R-:W-:-:S04]  /*0410*/  IABS R0, R119 ;  /* 0x0000007700007213 */ /* 0x000fc80000000000 */
[----:B------:R1:W2:Y:S02]  /*0420*/  F2I.FTZ.U32.TRUNC.NTZ R3, R2 ;  /* 0x0000000200037305 */ /* 0x0002a4000021f000 */
[----:B-1----:R-:W-:Y:S02]  /*0430*/  IMAD.MOV.U32 R2, RZ, RZ, RZ ;  /* 0x000000ffff027224 */ /* 0x002fe400078e00ff */
[----:B--2---:R-:W-:-:S04]  /*0440*/  IMAD.MOV R6, RZ, RZ, -R3 ;  /* 0x000000ffff067224 */ /* 0x004fc800078e0a03 */
[----:B------:R-:W-:-:S04]  /*0450*/  IMAD R5, R6, R7, RZ ;  /* 0x0000000706057224 */ /* 0x000fc800078e02ff */
[----:B------:R-:W-:-:S04]  /*0460*/  IMAD.HI.U32 R3, R3, R5, R2 ;  /* 0x0000000503037227 */ /* 0x000fc800078e0002 */
[----:B------:R-:W-:Y:S02]  /*0470*/  IMAD.MOV R5, RZ, RZ, -R4 ;  /* 0x000000ffff057224 */ /* 0x000fe400078e0a04 */
[----:B------:R-:W1:Y:S01]  /*0480*/  I2F.RP R4, R9 ;  /* 0x0000000900047306 */ /* 0x000e620000209400 */
[----:B------:R-:W-:-:S04]  /*0490*/  IMAD.HI.U32 R118, R3, R0, RZ ;  /* 0x0000000003767227 */ /* 0x000fc800078e00ff */
[----:B------:R-:W-:-:S05]  /*04a0*/  IMAD R0, R118, R5, R0 ;  /* 0x0000000576007224 */ /* 0x000fca00078e0200 */
[----:B------:R-:W-:Y:S01]  /*04b0*/  ISETP.GT.U32.AND P1, PT, R7, R0, PT ;  /* 0x000000000700720c */ /* 0x000fe20003f24070 */
[----:B-1----:R-:W1:-:S12]  /*04c0*/  MUFU.RCP R4, R4 ;  /* 0x0000000400047308 */ /* 0x002e580000001000 */
[----:B------:R-:W-:Y:S01]  /*04d0*/  @!P1 IMAD.IADD R0, R0, 0x1, -R7 ;  /* 0x0000000100009824 */ /* 0x000fe200078e0a07 */
[----:B------:R-:W-:Y:S02]  /*04e0*/  @!P1 IADD3 R118, R118, 0x1, RZ ;  /* 0x0000000176769810 */ /* 0x000fe40007ffe0ff */
[----:B------:R-:W-:Y:S02]  /*04f0*/  ISETP.NE.AND P1, PT, R120, RZ, PT ;  /* 0x000000ff7800720c */ /* 0x000fe40003f25270 */
[----:B------:R-:W-:Y:S02]  /*0500*/  ISETP.GE.U32.AND P0, PT, R0, R7, PT ;  /* 0x000000070000720c */ /* 0x000fe40003f06070 */
[----:B------:R-:W-:Y:S02]  /*0510*/  LOP3.LUT R0, R119, R120, RZ, 0x3c, !PT ;  /* 0x0000007877007212 */ /* 0x000fe400078e3cff */
[----:B-1----:R-:W-:Y:S02]  /*0520*/  IADD3 R2, R4, 0xffffffe, RZ ;  /* 0x0ffffffe04027810 */ /* 0x002fe40007ffe0ff */
[----:B------:R-:W-:-:S02]  /*0530*/  ISETP.GE.AND P2, PT, R0, RZ, PT ;  /* 0x000000ff0000720c */ /* 0x000fc40003f46270 */
[----:B------:R1:W2:Y:S05]  /*0540*/  F2I.FTZ.U32.TRUNC.NTZ R3, R2 ;  /* 0x0000000200037305 */ /* 0x0002aa000021f000 */
[----:B------:R-:W-:Y:S01]  /*0550*/  @P0 IADD3 R118, R118, 0x1, RZ ;  /* 0x0000000176760810 */ /* 0x000fe20007ffe0ff */
[----:B-1----:R-:W-:-:S05]  /*0560*/  IMAD.MOV.U32 R2, RZ, RZ, RZ ;  /* 0x000000ffff027224 */ /* 0x002fca00078e00ff */
[----:B------:R-:W-:Y:S01]  /*0570*/  @!P2 IMAD.MOV R118, RZ, RZ, -R118 ;  /* 0x000000ffff76a224 */ /* 0x000fe200078e0a76 */
[----:B------:R-:W-:Y:S02]  /*0580*/  @!P1 LOP3.LUT R118, RZ, R120, RZ, 0x33, !PT ;  /* 0x00000078ff769212 */ /* 0x000fe400078e33ff */
[----:B------:R-:W-:Y:S01]  /*0590*/  ISETP.GE.AND P1, PT, R165, c[0x0][0x17c], PT ;  /* 0x00005f00a5007a0c */ /* 0x000fe20003f26270 */
[----:B--2---:R-:W-:Y:S01]  /*05a0*/  IMAD.MOV R0, RZ, RZ, -R3 ;  /* 0x000000ffff007224 */ /* 0x004fe200078e0a03 */
[----:B------:R-:W-:Y:S01]  /*05b0*/  ISETP.GE.AND P2, PT, R162, c[0x0][0x17c], PT ;  /* 0x00005f00a2007a0c */ /* 0x000fe20003f46270 */
[----:B------:R-:W-:Y:S02]  /*05c0*/  IMAD R117, R118, 0x40, R165 ;  /* 0x0000004076757824 */ /* 0x000fe400078e02a5 */
[----:B------:R-:W-:-:S03]  /*05d0*/  IMAD R5, R0, R9, RZ ;  /* 0x0000000900057224 */ /* 0x000fc600078e02ff */
[----:B------:R-:W-:Y:S01]  /*05e0*/  IABS R0, R117 ;  /* 0x0000007500007213 */ /* 0x000fe20000000000 */
[----:B------:R-:W-:Y:S01]  /*05f0*/  IMAD.HI.U32 R2, R3, R5, R2 ;  /* 0x0000000503027227 */ /* 0x000fe200078e0002 */
[----:B------:R-:W-:-:S05]  /*0600*/  ISETP.GE.AND P5, PT, R117, RZ, PT ;  /* 0x000000ff7500720c */ /* 0x000fca0003fa6270 */
[----:B------:R-:W-:-:S04]  /*0610*/  IMAD.HI.U32 R2, R2, R0, RZ ;  /* 0x0000000002027227 */ /* 0x000fc800078e00ff */
[----:B------:R-:W-:-:S04]  /*0620*/  IMAD.MOV R2, RZ, RZ, -R2 ;  /* 0x000000ffff027224 */ /* 0x000fc800078e0a02 */
[----:B------:R-:W-:-:S05]  /*0630*/  IMAD R0, R9, R2, R0 ;  /* 0x0000000209007224 */ /* 0x000fca00078e0200 */
[----:B------:R-:W-:-:S13]  /*0640*/  ISETP.GT.U32.AND P0, PT, R9, R0, PT ;  /* 0x000000000900720c */ /* 0x000fda0003f04070 */
[----:B------:R-:W-:Y:S01]  /*0650*/  @!P0 IMAD.IADD R0, R0, 0x1, -R9 ;  /* 0x0000000100008824 */ /* 0x000fe200078e0a09 */
[----:B------:R-:W-:-:S04]  /*0660*/  ISETP.GT.AND P0, PT, R12, 0x3f, PT ;  /* 0x0000003f0c00780c */ /* 0x000fc80003f04270 */
[----:B------:R-:W-:Y:S02]  /*0670*/  ISETP.GT.U32.AND P3, PT, R9, R0, PT ;  /* 0x000000000900720c */ /* 0x000fe40003f64070 */
[----:B------:R-:W-:-:S04]  /*0680*/  SEL R2, RZ, 0x10, !P0 ;  /* 0x00000010ff027807 */ /* 0x000fc80004000000 */
[C---:B------:R-:W-:Y:S02]  /*0690*/  SEL R3, R2.reuse, RZ, !P1 ;  /* 0x000000ff02037207 */ /* 0x040fe40004800000 */
[C---:B------:R-:W-:Y:S02]  /*06a0*/  SEL R4, R2.reuse, RZ, !P2 ;  /* 0x000000ff02047207 */ /* 0x040fe40005000000 */
[----:B------:R-:W-:Y:S02]  /*06b0*/  ISETP.NE.U32.AND P1, PT, R3, RZ, PT ;  /* 0x000000ff0300720c */ /* 0x000fe40003f25070 */
[----:B------:R-:W-:Y:S01]  /*06c0*/  SEL R3, R2, RZ, !P4 ;  /* 0x000000ff02037207 */ /* 0x000fe20006000000 */
[----:B------:R-:W-:Y:S01]  /*06d0*/  @!P3 IMAD.IADD R0, R0, 0x1, -R9 ;  /* 0x000000010000b824 */ /* 0x000fe200078e0a09 */
[----:B------:R-:W-:Y:S02]  /*06e0*/  ISETP.GE.AND P4, PT, R159, c[0x0][0x17c], PT ;  /* 0x00005f009f007a0c */ /* 0x000fe40003f86270 */
[----:B------:R-:W-:Y:S01]  /*06f0*/  ISETP.NE.U32.AND P3, PT, R3, RZ, PT ;  /* 0x000000ff0300720c */ /* 0x000fe20003f65070 */
[----:B------:R-:W-:Y:S01]  /*0700*/  @!P5 IMAD.MOV R0, RZ, RZ, -R0 ;  /* 0x000000ffff00d224 */ /* 0x000fe200078e0a00 */
[----:B------:R-:W-:-:S02]  /*0710*/  ISETP.NE.AND P5, PT, RZ, c[0x0][0x178], PT ;  /* 0x00005e00ff007a0c */ /* 0x000fc40003fa5270 */
[----:B------:R-:W-:Y:S02]  /*0720*/  LOP3.LUT R3, R164, 0x38, R128, 0x48, !PT ;  /* 0x00000038a4037812 */ /* 0x000fe400078e4880 */
[----:B------:R-:W-:Y:S02]  /*0730*/  ISETP.NE.U32.AND P2, PT, R4, RZ, PT ;  /* 0x000000ff0400720c */ /* 0x000fe40003f45070 */
[----:B------:R-:W-:Y:S01]  /*0740*/  SEL R4, R2, RZ, !P6 ;  /* 0x000000ff02047207 */ /* 0x000fe20007000000 */
[----:B------:R-:W-:Y:S01]  /*0750*/  IMAD R158, R162, 0x40, R3 ;  /* 0x00000040a29e7824 */ /* 0x000fe200078e0203 */
[----:B------:R-:W-:Y:S02]  /*0760*/  SEL R2, R2, RZ, !P4 ;  /* 0x000000ff02027207 */ /* 0x000fe40006000000 */
[----:B------:R-:W-:Y:S01]  /*0770*/  ISETP.NE.U32.AND P6, PT, R4, RZ, PT ;  /* 0x000000ff0400720c */ /* 0x000fe20003fc5070 */
[----:B------:R-:W-:Y:S01]  /*0780*/  IMAD.SHL.U32 R158, R158, 0x2, RZ ;  /* 0x000000029e9e7824 */ /* 0x000fe200078e00ff */
[----:B------:R-:W-:Y:S01]  /*0790*/  ISETP.NE.U32.AND P4, PT, R2, RZ, PT ;  /* 0x000000ff0200720c */ /* 0x000fe20003f85070 */
[----:B------:R-:W-:Y:S01]  /*07a0*/  IMAD.WIDE.U32 R2, R165, R122, c[0x0][0x160] ;  /* 0x00005800a5027625 */ /* 0x000fe200078e007a */
[----:B------:R-:W-:-:S02]  /*07b0*/  @!P5 LOP3.LUT R0, RZ, c[0x0][0x178], RZ, 0x33, !PT ;  /* 0x00005e00ff00da12 */ /* 0x000fc400078e33ff */
[----:B------:R-:W-:Y:S02]  /*07c0*/  ISETP.GE.AND P5, PT, R165, UR4, PT ;  /* 0x00000004a5007c0c */ /* 0x000fe4000bfa6270 */
[----:B------:R1:W-:Y:S01]  /*07d0*/  LDGSTS.E.BYPASS.128 [R158], [R2.64], P1 ;  /* 0x00000000029e7fae */ /* 0x0003e20008901c4a */
[----:B------:R-:W-:Y:S01]  /*07e0*/  IMAD R16, R162, c[0x0][0x184], R0 ;  /* 0x00006100a2107a24 */ /* 0x000fe200078e0200 */
[----:B------:R-:W-:Y:S02]  /*07f0*/  SEL R0, RZ, 0x10, P5 ;  /* 0x00000010ff007807 */ /* 0x000fe40002800000 */
[----:B------:R1:W-:Y:S01]  /*0800*/  LDGSTS.E.BYPASS.128 [R158+0x800], [R2.64], P1 ;  /* 0x00800000029e7fae */ /* 0x0003e20008901c4a */
[----:B------:R-:W-:Y:S01]  /*0810*/  IMAD R17, R157, 0x10, R16 ;  /* 0x000000109d117824 */ /* 0x000fe200078e0210 */
[----:B------:R-:W-:Y:S01]  /*0820*/  ISETP.GE.AND P5, PT, R165, UR6, PT ;  /* 0x00000006a5007c0c */ /* 0x000fe2000bfa6270 */
[-C--:B------:R-:W-:Y:S01]  /*0830*/  IMAD.WIDE R4, R16, R122.reuse, c[0x0][0x168] ;  /* 0x00005a0010047625 */ /* 0x080fe200078e027a */
[----:B------:R1:W-:Y:S02]  /*0840*/  LDGSTS.E.BYPASS.128 [R158+0x1000], [R2.64], P1 ;  /* 0x01000000029e7fae */ /* 0x0003e40008901c4a */
[----:B------:R-:W-:Y:S01]  /*0850*/  SEL R10, RZ, 0x10, P5 ;  /* 0x00000010ff0a7807 */ /* 0x000fe20002800000 */
[----:B------:R-:W-:Y:S01]  /*0860*/  IMAD.WIDE R6, R17, R122, c[0x0][0x168] ;  /* 0x00005a0011067625 */ /* 0x000fe200078e027a */
[----:B------:R1:W-:Y:S01]  /*0870*/  LDGSTS.E.BYPASS.128 [R158+0x1800], [R2.64], P1 ;  /* 0x01800000029e7fae */ /* 0x0003e20008901c4a */
[----:B------:R-:W-:-:S02]  /*0880*/  ISETP.GE.AND P5, PT, R162, UR4, PT ;  /* 0x00000004a2007c0c */ /* 0x000fc4000bfa6270 */
[C---:B------:R-:W-:Y:S01]  /*0890*/  IMAD R19, R157.reuse, 0x10, R17 ;  /* 0x000000109d137824 */ /* 0x040fe200078e0211 */
[----:B------:R1:W-:Y:S03]  /*08a0*/  LDGSTS.E.BYPASS.128 [R158+0x2000], [R2.64], P1 ;  /* 0x02000000029e7fae */ /* 0x0003e60008901c4a */
[----:B------:R-:W-:Y:S01]  /*08b0*/  IMAD R21, R157, 0x10, R19 ;  /* 0x000000109d157824 */ /* 0x000fe200078e0213 */
[----:B------:R1:W-:Y:S01]  /*08c0*/  LDGSTS.E.BYPASS.128 [R158+0x2800], [R2.64], P1 ;  /* 0x02800000029e7fae */ /* 0x0003e20008901c4a */
[----:B------:R-:W-:-:S03]  /*08d0*/  IMAD.WIDE R8, R19, R122, c[0x0][0x168] ;  /* 0x00005a0013087625 */ /* 0x000fc600078e027a */
[----:B------:R1:W-:Y:S01]  /*08e0*/  LDGSTS.E.BYPASS.128 [R158+0x3000], [R2.64], P1 ;  /* 0x03000000029e7fae */ /* 0x0003e20008901c4a */
[----:B------:R-:W-:-:S03]  /*08f0*/  IMAD.SHL.U32 R157, R157, 0x40, RZ ;  /* 0x000000409d9d7824 */ /* 0x000fc600078e00ff */
[----:B------:R1:W-:Y:S01]  /*0900*/  LDGSTS.E.BYPASS.128 [R158+0x3800], [R2.64], P1 ;  /* 0x03800000029e7fae */ /* 0x0003e20008901c4a */
[----:B------:R-:W-:-:S03]  /*0910*/  ISETP.GT.AND P1, PT, R12, 0x7f, PT ;  /* 0x0000007f0c00780c */ /* 0x000fc60003f24270 */
[----:B------:R-:W0:Y:S01]  /*0920*/  LDGDEPBAR ;  /* 0x00000000000079af */ /* 0x000e220000000000 */
[----:B------:R-:W-:-:S03]  /*0930*/  SEL R0, R0, RZ, P1 ;  /* 0x000000ff00007207 */ /* 0x000fc60000800000 */
[----:B------:R2:W-:Y:S01]  /*0940*/  LDGSTS.E.BYPASS.128 [R158+0xc000], [R4.64], P2 ;  /* 0x0c000000049e7fae */ /* 0x0005e20009101c4a */
[----:B------:R-:W-:Y:S02]  /*0950*/  ISETP.NE.U32.AND P2, PT, R0, RZ, PT ;  /* 0x000000ff0000720c */ /* 0x000fe40003f45070 */
[----:B------:R-:W-:Y:S01]  /*0960*/  SEL R0, RZ, 0x10, P5 ;  /* 0x00000010ff007807 */ /* 0x000fe20002800000 */
[----:B------:R3:W-:Y:S01]  /*0970*/  LDGSTS.E.BYPASS.128 [R158+0xc800], [R6.64], P3 ;  /* 0x0c800000069e7fae */ /* 0x0007e20009901c4a */
[----:B------:R-:W-:Y:S02]  /*0980*/  ISETP.GT.AND P3, PT, R12, 0xbf, PT ;  /* 0x000000bf0c00780c */ /* 0x000fe40003f64270 */
[----:B------:R-:W-:Y:S01]  /*0990*/  SEL R0, R0, RZ, P1 ;  /* 0x000000ff00007207 */ /* 0x000fe20000800000 */
[----:B------:R4:W-:Y:S01]  /*09a0*/  LDGSTS.E.BYPASS.128 [R158+0xd000], [R8.64], P6 ;  /* 0x0d000000089e7fae */ /* 0x0009e2000b101c4a */
[----:B------:R-:W-:Y:S01]  /*09b0*/  SEL R13, R10, RZ, P3 ;  /* 0x000000ff0a0d7207 */ /* 0x000fe20001800000 */
[----:B------:R-:W-:Y:S01]  /*09c0*/  IMAD.WIDE R10, R21, R122, c[0x0][0x168] ;  /* 0x00005a00150a7625 */ /* 0x000fe200078e027a */
[----:B------:R-:W-:-:S02]  /*09d0*/  ISETP.GE.AND P5, PT, R161, UR4, PT ;  /* 0x00000004a1007c0c */ /* 0x000fc4000bfa6270 */
[----:B------:R-:W-:Y:S01]  /*09e0*/  ISETP.NE.U32.AND P6, PT, R13, RZ, PT ;  /* 0x000000ff0d00720c */ /* 0x000fe20003fc5070 */
[C---:B--2---:R-:W-:Y:S01]  /*09f0*/  IMAD.WIDE R4, R157.reuse, 0x2, R4 ;  /* 0x000000029d047825 */ /* 0x044fe200078e0204 */
[----:B------:R2:W-:Y:S01]  /*0a00*/  LDGSTS.E.BYPASS.128 [R158+0xd800], [R10.64], P4 ;  /* 0x0d8000000a9e7fae */ /* 0x0005e2000a101c4a */
[----:B------:R-:W-:Y:S02]  /*0a10*/  ISETP.NE.U32.AND P4, PT, R0, RZ, PT ;  /* 0x000000ff0000720c */ /* 0x000fe40003f85070 */
[----:B------:R-:W-:Y:S01]  /*0a20*/  SEL R13, RZ, 0x10, P5 ;  /* 0x00000010ff0d7807 */ /* 0x000fe20002800000 */
[----:B------:R-:W0:Y:S04]  /*0a30*/  LDGDEPBAR ;  /* 0x00000000000079af */ /* 0x000e280000000000 */
[----:B------:R-:W-:Y:S01]  /*0a40*/  BAR.SYNC.DEFER_BLOCKING 0x0 ;  /* 0x0000000000007b1d */ /* 0x000fe20000010000 */
[----:B------:R-:W-:Y:S01]  /*0a50*/  ISETP.GE.AND P5, PT, R160, UR4, PT ;  /* 0x00000004a0007c0c */ /* 0x000fe2000bfa6270 */
[----:B---3--:R-:W-:Y:S01]  /*0a60*/  IMAD.WIDE R6, R157, 0x2, R6 ;  /* 0x000000029d067825 */ /* 0x008fe200078e0206 */
[----:B------:R-:W-:-:S02]  /*0a70*/  SEL R13, R13, RZ, P1 ;  /* 0x000000ff0d0d7207 */ /* 0x000fc40000800000 */
[----:B------:R-:W-:Y:S01]  /*0a80*/  SEL R0, RZ, 0x10, P5 ;  /* 0x00000010ff007807 */ /* 0x000fe20002800000 */
[----:B----4-:R-:W-:Y:S01]  /*0a90*/  IMAD.WIDE R8, R157, 0x2, R8 ;  /* 0x000000029d087825 */ /* 0x010fe200078e0208 */
[----:B------:R-:W-:Y:S02]  /*0aa0*/  ISETP.NE.U32.AND P5, PT, R13, RZ, PT ;  /* 0x000000ff0d00720c */ /* 0x000fe40003fa5070 */
[----:B------:R-:W-:Y:S01]  /*0ab0*/  SEL R0, R0, RZ, P1 ;  /* 0x000000ff00007207 */ /* 0x000fe20000800000 */
[----:B--2---:R-:W-:Y:S01]  /*0ac0*/  IMAD.WIDE R10, R157, 0x2, R10 ;  /* 0x000000029d0a7825 */ /* 0x004fe200078e020a */
[----:B------:R-:W-:Y:S01]  /*0ad0*/  @!PT LDS RZ, [RZ] ;  /* 0x00000000fffff984 */ /* 0x000fe20000000800 */
[----:B------:R-:W-:Y:S01]  /*0ae0*/  @!PT LDS RZ, [RZ] ;  /* 0x00000000fffff984 */ /* 0x000fe20000000800 */
[----:B------:R-:W-:Y:S01]  /*0af0*/  @!PT LDS RZ, [RZ] ;  /* 0x00000000fffff984 */ /* 0x000fe20000000800 */
[----:B------:R1:W-:Y:S04]  /*0b00*/  LDGSTS.E.BYPASS.128 [R158+0x4000], [R2.64+0x80], P2 ;  /* 0x04000080029e7fae */ /* 0x0003e80009101c4a */
[----:B------:R1:W-:Y:S04]  /*0b10*/  LDGSTS.E.BYPASS.128 [R158+0x4800], [R2.64+0x80], P2 ;  /* 0x04800080029e7fae */ /* 0x0003e80009101c4a */
[----:B------:R1:W-:Y:S04]  /*0b20*/  LDGSTS.E.BYPASS.128 [R158+0x5000], [R2.64+0x80], P2 ;  /* 0x05000080029e7fae */ /* 0x0003e80009101c4a */
[----:B------:R1:W-:Y:S04]  /*0b30*/  LDGSTS.E.BYPASS.128 [R158+0x5800], [R2.64+0x80], P2 ;  /* 0x05800080029e7fae */ /* 0x0003e80009101c4a */
[----:B------:R1:W-:Y:S04]  /*0b40*/  LDGSTS.E.BYPASS.128 [R158+0x6000], [R2.64+0x80], P2 ;  /* 0x06000080029e7fae */ /* 0x0003e80009101c4a */
[----:B------:R1:W-:Y:S04]  /*0b50*/  LDGSTS.E.BYPASS.128 [R158+0x6800], [R2.64+0x80], P2 ;  /* 0x06800080029e7fae */ /* 0x0003e80009101c4a */
[----:B------:R1:W-:Y:S04]  /*0b60*/  LDGSTS.E.BYPASS.128 [R158+0x7000], [R2.64+0x80], P2 ;  /* 0x07000080029e7fae */ /* 0x0003e80009101c4a */
[----:B------:R1:W-:Y:S01]  /*0b70*/  LDGSTS.E.BYPASS.128 [R158+0x7800], [R2.64+0x80], P2 ;  /* 0x07800080029e7fae */ /* 0x0003e20009101c4a */
[----:B------:R-:W-:-:S03]  /*0b80*/  ISETP.GE.AND P2, PT, R159, UR4, PT ;  /* 0x000000049f007c0c */ /* 0x000fc6000bf46270 */
[----:B------:R-:W0:Y:S01]  /*0b90*/  LDGDEPBAR ;  /* 0x00000000000079af */ /* 0x000e220000000000 */
[----:B------:R-:W-:Y:S02]  /*0ba0*/  SEL R13, RZ, 0x10, P2 ;  /* 0x00000010ff0d7807 */ /* 0x000fe40001000000 */
[----:B------:R-:W-:Y:S01]  /*0bb0*/  ISETP.GE.AND P2, PT, R161, UR6, PT ;  /* 0x00000006a1007c0c */ /* 0x000fe2000bf46270 */
[----:B------:R2:W-:Y:S01]  /*0bc0*/  LDGSTS.E.BYPASS.128 [R158+0xe000], [R4.64], P4 ;  /* 0x0e000000049e7fae */ /* 0x0005e2000a101c4a */
[----:B------:R-:W-:Y:S02]  /*0bd0*/  ISETP.GE.AND P4, PT, R162, UR6, PT ;  /* 0x00000006a2007c0c */ /* 0x000fe4000bf86270 */
[----:B------:R-:W-:Y:S01]  /*0be0*/  SEL R13, R13, RZ, P1 ;  /* 0x000000ff0d0d7207 */ /* 0x000fe20000800000 */
[----:B------:R3:W-:Y:S01]  /*0bf0*/  LDGSTS.E.BYPASS.128 [R158+0xe800], [R6.64], P5 ;  /* 0x0e800000069e7fae */ /* 0x0007e2000a901c4a */
[----:B------:R-:W-:Y:S02]  /*0c00*/  ISETP.NE.U32.AND P1, PT, R0, RZ, PT ;  /* 0x000000ff0000720c */ /* 0x000fe40003f25070 */
[----:B------:R-:W-:-:S02]  /*0c10*/  SEL R0, RZ, 0x10, P4 ;  /* 0x00000010ff007807 */ /* 0x000fc40002000000 */
[----:B------:R-:W-:Y:S02]  /*0c20*/  ISETP.GE.AND P4, PT, R160, UR6, PT ;  /* 0x00000006a0007c0c */ /* 0x000fe4000bf86270 */
[----:B------:R-:W-:Y:S01]  /*0c30*/  SEL R14, RZ, 0x10, P2 ;  /* 0x00000010ff0e7807 */ /* 0x000fe20001000000 */
[----:B--2---:R-:W-:Y:S01]  /*0c40*/  IMAD.WIDE R4, R157, 0x2, R4 ;  /* 0x000000029d047825 */ /* 0x004fe200078e0204 */
[----:B------:R-:W-:Y:S02]  /*0c50*/  SEL R15, RZ, 0x10, P4 ;  /* 0x00000010ff0f7807 */ /* 0x000fe40002000000 */
[----:B------:R-:W-:Y:S01]  /*0c60*/  ISETP.NE.U32.AND P4, PT, R13, RZ, PT ;  /* 0x000000ff0d00720c */ /* 0x000fe20003f85070 */
[----:B---3--:R-:W-:Y:S01]  /*0c70*/  IMAD.WIDE R6, R157, 0x2, R6 ;  /* 0x000000029d067825 */ /* 0x008fe200078e0206 */
[----:B------:R-:W-:Y:S01]  /*0c80*/  ISETP.GE.AND P2, PT, R159, UR6, PT ;  /* 0x000000069f007c0c */ /* 0x000fe2000bf46270 */
[----:B------:R2:W-:Y:S01]  /*0c90*/  LDGSTS.E.BYPASS.128 [R158+0xf000], [R8.64], P1 ;  /* 0x0f000000089e7fae */ /* 0x0005e20008901c4a */
[----:B------:R-:W-:-:S02]  /*0ca0*/  SEL R0, R0, RZ, P3 ;  /* 0x000000ff00007207 */ /* 0x000fc40001800000 */
[----:B------:R-:W-:Y:S02]  /*0cb0*/  SEL R13, RZ, 0x10, P2 ;  /* 0x00000010ff0d7807 */ /* 0x000fe40001000000 */
[----:B------:R-:W-:Y:S02]  /*0cc0*/  SEL R14, R14, RZ, P3 ;  /* 0x000000ff0e0e7207 */ /* 0x000fe40001800000 */
[----:B------:R-:W-:Y:S02]  /*0cd0*/  SEL R15, R15, RZ, P3 ;  /* 0x000000ff0f0f7207 */ /* 0x000fe40001800000 */
[----:B------:R-:W-:Y:S01]  /*0ce0*/  SEL R13, R13, RZ, P3 ;  /* 0x000000ff0d0d7207 */ /* 0x000fe20001800000 */
[----:B------:R3:W-:Y:S01]  /*0cf0*/  LDGSTS.E.BYPASS.128 [R158+0xf800], [R10.64], P4 ;  /* 0x0f8000000a9e7fae */ /* 0x0007e2000a101c4a */
[----:B------:R-:W-:Y:S01]  /*0d00*/  ISETP.NE.U32.AND P2, PT, R0, RZ, PT ;  /* 0x000000ff0000720c */ /* 0x000fe20003f45070 */
[----:B--2---:R-:W-:Y:S01]  /*0d10*/  IMAD.WIDE R8, R157, 0x2, R8 ;  /* 0x000000029d087825 */ /* 0x004fe200078e0208 */
[----:B------:R-:W-:Y:S01]  /*0d20*/  ISETP.NE.U32.AND P3, PT, R14, RZ, PT ;  /* 0x000000ff0e00720c */ /* 0x000fe20003f65070 */
[----:B------:R-:W0:Y:S04]  /*0d30*/  LDGDEPBAR ;  /* 0x00000000000079af */ /* 0x000e280000000000 */
[----:B------:R-:W-:Y:S01]  /*0d40*/  BAR.SYNC.DEFER_BLOCKING 0x0 ;  /* 0x0000000000007b1d */ /* 0x000fe20000010000 */
[----:B------:R-:W-:-:S02]  /*0d50*/  ISETP.NE.U32.AND P1, PT, R15, RZ, PT ;  /* 0x000000ff0f00720c */ /* 0x000fc40003f25070 */
[----:B------:R-:W-:Y:S01]  /*0d60*/  ISETP.NE.U32.AND P5, PT, R13, RZ, PT ;  /* 0x000000ff0d00720c */ /* 0x000fe20003fa5070 */
[----:B---3--:R-:W-:Y:S02]  /*0d70*/  IMAD.WIDE R10, R157, 0x2, R10 ;  /* 0x000000029d0a7825 */ /* 0x008fe400078e020a */
        /* <DEDUP_REMOVED lines=10> */
[----:B------:R1:W-:Y:S04]  /*0e20*/  LDGSTS.E.BYPASS.128 [R158+0xb800], [R2.64+0x100], P6 ;  /* 0x0b800100029e7fae */ /* 0x0003e8000b101c4a */
[----:B------:R-:W0:Y:S04]  /*0e30*/  LDGDEPBAR ;  /* 0x00000000000079af */ /* 0x000e280000000000 */
[----:B------:R1:W-:Y:S04]  /*0e40*/  LDGSTS.E.BYPASS.128 [R158+0x10000], [R4.64], P2 ;  /* 0x10000000049e7fae */ /* 0x0003e80009101c4a */
[----:B------:R1:W-:Y:S04]  /*0e50*/  LDGSTS.E.BYPASS.128 [R158+0x10800], [R6.64], P3 ;  /* 0x10800000069e7fae */ /* 0x0003e80009901c4a */
[----:B------:R1:W-:Y:S04]  /*0e60*/  LDGSTS.E.BYPASS.128 [R158+0x11000], [R8.64], P1 ;  /* 0x11000000089e7fae */ /* 0x0003e80008901c4a */
[----:B------:R1:W-:Y:S04]  /*0e70*/  LDGSTS.E.BYPASS.128 [R158+0x11800], [R10.64], P5 ;  /* 0x118000000a9e7fae */ /* 0x0003e8000a901c4a */
[----:B------:R-:W0:Y:S01]  /*0e80*/  LDGDEPBAR ;  /* 0x00000000000079af */ /* 0x000e220000000000 */
[----:B------:R-:W-:Y:S05]  /*0e90*/  @P0 BRA `(.L_x_0) ;  /* 0x0000022000000947 */ /* 0x000fea0003800000 */
[----:B------:R-:W-:Y:S01]  /*0ea0*/  SHF.R.U32.HI R130, RZ, 0x2, R130 ;  /* 0x00000002ff827819 */ /* 0x000fe20000011682 */
[----:B------:R-:W-:Y:S01]  /*0eb0*/  IMAD.SHL.U32 R131, R131, 0x10, RZ ;  /* 0x0000001083837824 */ /* 0x000fe200078e00ff */
[----:B------:R-:W-:Y:S01]  /*0ec0*/  CS2R R28, SRZ ;  /* 0x00000000001c7805 */ /* 0x000fe2000001ff00 */
[----:B------:R-:W-:-:S02]  /*0ed0*/  IMAD.MOV.U32 R76, RZ, RZ, RZ ;  /* 0x000000ffff4c7224 */ /* 0x000fc400078e00ff */
[----:B------:R-:W-:Y:S02]  /*0ee0*/  IMAD.MOV.U32 R78, RZ, RZ, RZ ;  /* 0x000000ffff4e7224 */ /* 0x000fe400078e00ff */
[----:B------:R-:W-:Y:S02]  /*0ef0*/  IMAD.MOV.U32 R72, RZ, RZ, RZ ;  /* 0x000000ffff487224 */ /* 0x000fe400078e00ff */
[----:B------:R-:W-:Y:S02]  /*0f00*/  IMAD.MOV.U32 R74, RZ, RZ, RZ ;  /* 0x000000ffff4a7224 */ /* 0x000fe400078e00ff */
[----:B------:R-:W-:Y:S02]  /*0f10*/  IMAD.MOV.U32 R68, RZ, RZ, RZ ;  /* 0x000000ffff447224 */ /* 0x000fe400078e00ff */
[----:B------:R-:W-:Y:S02]  /*0f20*/  IMAD.MOV.U32 R70, RZ, RZ, RZ ;  /* 0x000000ffff467224 */ /* 0x000fe400078e00ff */
        /* <DEDUP_REMOVED lines=23> */
[----:B------:R-:W-:Y:S01]  /*10a0*/  IMAD.MOV.U32 R98, RZ, RZ, RZ ;  /* 0x000000ffff627224 */ /* 0x000fe200078e00ff */
[----:B------:R-:W-:Y:S05]  /*10b0*/  BRA `(.L_x_1) ;  /* 0x0000134000007947 */ /* 0x000fea0003800000 */
.L_x_0:
[----:B------:R-:W-:Y:S01]  /*10c0*/  LOP3.LUT R0, R128, 0x3, RZ, 0xc0, !PT ;  /* 0x0000000380007812 */ /* 0x000fe200078ec0ff */
[----:B-1----:R-:W-:Y:S01]  /*10d0*/  IMAD.MOV.U32 R9, RZ, RZ, 0x10 ;  /* 0x00000010ff097424 */ /* 0x002fe200078e00ff */
[----:B------:R-:W-:Y:S01]  /*10e0*/  SHF.R.S32.HI R2, RZ, 0x2, R128 ;  /* 0x00000002ff027819 */ /* 0x000fe20000011480 */
[----:B------:R-:W-:Y:S01]  /*10f0*/  IMAD.MOV.U32 R124, RZ, RZ, 0x6 ;  /* 0x00000006ff7c7424 */ /* 0x000fe200078e00ff */
[----:B------:R-:W-:Y:S01]  /*1100*/  SHF.R.S32.HI R3, RZ, 0x1f, R12 ;  /* 0x0000001fff037819 */ /* 0x000fe2000001140c */
[----:B------:R-:W-:Y:S01]  /*1110*/  IMAD R5, R0, 0x48, RZ ;  /* 0x0000004800057824 */ /* 0x000fe200078e02ff */
[----:B------:R-:W-:Y:S01]  /*1120*/  SGXT R0, R2, 0x1 ;  /* 0x000000010200781a */ /* 0x000fe20000000200 */
[----:B------:R-:W-:Y:S01]  /*1130*/  IMAD.SHL.U32 R131, R131, 0x10, RZ ;  /* 0x0000001083837824 */ /* 0x000fe200078e00ff */
[----:B------:R-:W-:Y:S01]  /*1140*/  LOP3.LUT R2, R128, 0x7, RZ, 0xc0, !PT ;  /* 0x0000000780027812 */ /* 0x000fe200078ec0ff */
[----:B------:R-:W-:Y:S01]  /*1150*/  IMAD.WIDE.U32 R124, R157, R124, c[0x0][0x168] ;  /* 0x00005a009d7c7625 */ /* 0x000fe200078e007c */
[----:B------:R-:W-:Y:S01]  /*1160*/  LEA.HI R156, R3, R12, RZ, 0x6 ;  /* 0x0000000c039c7211 */ /* 0x000fe200078f30ff */
[----:B------:R-:W-:Y:S01]  /*1170*/  CS2R R76, SRZ ;  /* 0x00000000004c7805 */ /* 0x000fe2000001ff00 */
[----:B------:R-:W-:Y:S01]  /*1180*/  LOP3.LUT R0, R5, 0x120, R0, 0x78, !PT ;  /* 0x0000012005007812 */ /* 0x000fe200078e7800 */
[----:B------:R-:W-:Y:S01]  /*1190*/  IMAD.WIDE.U32 R2, R2, R9, c[0x0][0x160] ;  /* 0x0000580002027625 */ /* 0x000fe200078e0009 */
[----:B------:R-:W-:Y:S01]  /*11a0*/  SHF.R.S32.HI R14, RZ, 0x1f, R157 ;  /* 0x0000001fff0e7819 */ /* 0x000fe2000001149d */
[----:B------:R-:W-:Y:S01]  /*11b0*/  CS2R R78, SRZ ;  /* 0x00000000004e7805 */ /* 0x000fe2000001ff00 */
[----:B------:R-:W-:Y:S01]  /*11c0*/  SHF.R.U32.HI R4, RZ, 0x1, R163 ;  /* 0x00000001ff047819 */ /* 0x000fe200000116a3 */
[----:B------:R-:W-:Y:S01]  /*11d0*/  IMAD.SHL.U32 R5, R128, 0x40, RZ ;  /* 0x0000004080057824 */ /* 0x000fe200078e00ff */
[----:B------:R-:W-:Y:S01]  /*11e0*/  IADD3 R126, P0, R2, 0x180, RZ ;  /* 0x00000180027e7810 */ /* 0x000fe20007f1e0ff */
[----:B------:R-:W-:Y:S01]  /*11f0*/  IMAD R7, R14, 0x6, RZ ;  /* 0x000000060e077824 */ /* 0x000fe200078e02ff */
[----:B------:R-:W-:Y:S01]  /*1200*/  SHF.R.U32.HI R130, RZ, 0x2, R130 ;  /* 0x00000002ff827819 */ /* 0x000fe20000011682 */
[----:B------:R-:W-:Y:S01]  /*1210*/  IMAD.SHL.U32 R2, R17, 0x2, RZ ;  /* 0x0000000211027824 */ /* 0x000fe200078e00ff */
[C---:B------:R-:W-:Y:S01]  /*1220*/  LOP3.LUT R154, R0.reuse, 0x200, R5, 0xf8, !PT ;  /* 0x00000200009a7812 */ /* 0x040fe200078ef805 */
[----:B------:R-:W-:Y:S01]  /*1230*/  IMAD.X R127, RZ, RZ, R3, P0 ;  /* 0x000000ffff7f7224 */ /* 0x000fe200000e0603 */
[----:B------:R-:W-:Y:S01]  /*1240*/  LOP3.LUT R13, R0, 0x600, R5, 0xf8, !PT ;  /* 0x00000600000d7812 */ /* 0x000fe200078ef805 */
[----:B------:R-:W-:Y:S01]  /*1250*/  IMAD.IADD R125, R125, 0x1, R7 ;  /* 0x000000017d7d7824 */ /* 0x000fe200078e0207 */
[----:B------:R-:W-:Y:S01]  /*1260*/  LOP3.LUT R154, R131, R154, R4, 0xf6, !PT ;  /* 0x0000009a839a7212 */ /* 0x000fe200078ef604 */
[----:B------:R-:W-:Y:S01]  /*1270*/  IMAD.SHL.U32 R7, R21, 0x2, RZ ;  /* 0x0000000215077824 */ /* 0x000fe200078e00ff */
[----:B------:R-:W-:Y:S01]  /*1280*/  SHF.R.S32.HI R116, RZ, 0x1f, R21 ;  /* 0x0000001fff747819 */ /* 0x000fe20000011415 */
[----:B------:R-:W-:Y:S01]  /*1290*/  IMAD.SHL.U32 R5, R19, 0x2, RZ ;  /* 0x0000000213057824 */ /* 0x000fe200078e00ff */
[----:B------:R-:W-:Y:S01]  /*12a0*/  SHF.R.S32.HI R6, RZ, 0x1f, R19 ;  /* 0x0000001fff067819 */ /* 0x000fe20000011413 */
[C---:B------:R-:W-:Y:S01]  /*12b0*/  IMAD.SHL.U32 R4, R16.reuse, 0x2, RZ ;  /* 0x0000000210047824 */ /* 0x040fe200078e00ff */
[----:B------:R-:W-:Y:S01]  /*12c0*/  SHF.R.S32.HI R0, RZ, 0x1f, R17 ;  /* 0x0000001fff007819 */ /* 0x000fe20000011411 */
[----:B------:R-:W-:Y:S01]  /*12d0*/  IMAD.MOV.U32 R129, RZ, RZ, 0x2 ;  /* 0x00000002ff817424 */ /* 0x000fe200078e00ff */
[----:B------:R-:W-:Y:S01]  /*12e0*/  SHF.R.S32.HI R3, RZ, 0x1f, R16 ;  /* 0x0000001fff037819 */ /* 0x000fe20000011410 */
[----:B------:R-:W-:Y:S01]  /*12f0*/  CS2R R72, SRZ ;  /* 0x0000000000487805 */ /* 0x000fe2000001ff00 */
[----:B------:R-:W-:Y:S01]  /*1300*/  SHF.R.S32.HI R156, RZ, 0x6, R156 ;  /* 0x00000006ff9c7819 */ /* 0x000fe2000001149c */
[----:B------:R-:W-:Y:S01]  /*1310*/  CS2R R74, SRZ ;  /* 0x00000000004a7805 */ /* 0x000fe2000001ff00 */
[----:B------:R-:W-:Y:S01]  /*1320*/  LOP3.LUT R138, R13, R130, RZ, 0x3c, !PT ;  /* 0x000000820d8a7212 */ /* 0x000fe200078e3cff */
[----:B------:R-:W-:Y:S01]  /*1330*/  CS2R R68, SRZ ;  /* 0x0000000000447805 */ /* 0x000fe2000001ff00 */
[----:B------:R-:W-:Y:S01]  /*1340*/  SHF.L.U64.HI R116, R21, 0x1, R116 ;  /* 0x0000000115747819 */ /* 0x000fe20000010274 */
[----:B------:R-:W-:Y:S01]  /*1350*/  CS2R R70, SRZ ;  /* 0x0000000000467805 */ /* 0x000fe2000001ff00 */
[----:B------:R-:W-:Y:S01]  /*1360*/  SHF.L.U64.HI R6, R19, 0x1, R6 ;  /* 0x0000000113067819 */ /* 0x000fe20000010206 */
[----:B------:R-:W-:Y:S01]  /*1370*/  CS2R R64, SRZ ;  /* 0x0000000000407805 */ /* 0x000fe2000001ff00 */
[----:B------:R-:W-:Y:S01]  /*1380*/  SHF.L.U64.HI R0, R17, 0x1, R0 ;  /* 0x0000000111007819 */ /* 0x000fe20000010200 */
[----:B------:R-:W-:Y:S01]  /*1390*/  CS2R R66, SRZ ;  /* 0x0000000000427805 */ /* 0x000fe2000001ff00 */
[----:B------:R-:W-:Y:S01]  /*13a0*/  SHF.L.U64.HI R3, R16, 0x1, R3 ;  /* 0x0000000110037819 */ /* 0x000fe20000010203 */
[----:B------:R-:W-:Y:S01]  /*13b0*/  CS2R R60, SRZ ;  /* 0x00000000003c7805 */ /* 0x000fe2000001ff00 */
        /* <DEDUP_REMOVED lines=23> */
[----:B------:R-:W-:Y:S01]  /*1530*/  SHF.L.U64.HI R123, R157, 0x1, R14 ;  /* 0x000000019d7b7819 */ /* 0x000fe2000001020e */
[----:B------:R-:W-:Y:S01]  /*1540*/  UIADD3 UR5, UR5, -0xc0, URZ ;  /* 0xffffff4005057890 */ /* 0x000fe2000fffe03f */
[----:B------:R-:W-:Y:S01]  /*1550*/  IADD3 R155, R156, -0x3, RZ ;  /* 0xfffffffd9c9b7810 */ /* 0x000fe20007ffe0ff */
[----:B------:R-:W-:Y:S01]  /*1560*/  UMOV UR4, URZ ;  /* 0x0000003f00047c82 */ /* 0x000fe20008000000 */
[C---:B------:R-:W-:Y:S01]  /*1570*/  LOP3.LUT R153, R154.reuse, 0x10, RZ, 0x3c, !PT ;  /* 0x000000109a997812 */ /* 0x040fe200078e3cff */
[----:B------:R-:W-:Y:S01]  /*1580*/  UMOV UR6, 0xffffffff ;  /* 0xffffffff00067882 */ /* 0x000fe20000000000 */
[----:B------:R-:W-:-:S02]  /*1590*/  LOP3.LUT R152, R154, 0x20, RZ, 0x3c, !PT ;  /* 0x000000209a987812 */ /* 0x000fc400078e3cff */
[C---:B------:R-:W-:Y:S02]  /*15a0*/  LOP3.LUT R151, R154.reuse, 0x30, RZ, 0x3c, !PT ;  /* 0x000000309a977812 */ /* 0x040fe400078e3cff */
[C---:B------:R-:W-:Y:S02]  /*15b0*/  LOP3.LUT R150, R154.reuse, 0x800, RZ, 0xfc, !PT ;  /* 0x000008009a967812 */ /* 0x040fe400078efcff */
[C---:B------:R-:W-:Y:S02]  /*15c0*/  LOP3.LUT R149, R154.reuse, 0x810, RZ, 0x3c, !PT ;  /* 0x000008109a957812 */ /* 0x040fe400078e3cff */
[C---:B------:R-:W-:Y:S02]  /*15d0*/  LOP3.LUT R148, R154.reuse, 0x820, RZ, 0x3c, !PT ;  /* 0x000008209a947812 */ /* 0x040fe400078e3cff */
[C---:B------:R-:W-:Y:S02]  /*15e0*/  LOP3.LUT R147, R154.reuse, 0x830, RZ, 0x3c, !PT ;  /* 0x000008309a937812 */ /* 0x040fe400078e3cff */
[----:B------:R-:W-:-:S02]  /*15f0*/  LOP3.LUT R146, R154, 0x1000, RZ, 0xfc, !PT ;  /* 0x000010009a927812 */ /* 0x000fc400078efcff */
[C---:B------:R-:W-:Y:S02]  /*1600*/  LOP3.LUT R145, R154.reuse, 0x1010, RZ, 0x3c, !PT ;  /* 0x000010109a917812 */ /* 0x040fe400078e3cff */
[C---:B------:R-:W-:Y:S02]  /*1610*/  LOP3.LUT R144, R154.reuse, 0x1020, RZ, 0x3c, !PT ;  /* 0x000010209a907812 */ /* 0x040fe400078e3cff */
[C---:B------:R-:W-:Y:S02]  /*1620*/  LOP3.LUT R143, R154.reuse, 0x1030, RZ, 0x3c, !PT ;  /* 0x000010309a8f7812 */ /* 0x040fe400078e3cff */
[C---:B------:R-:W-:Y:S02]  /*1630*/  LOP3.LUT R142, R154.reuse, 0x1800, RZ, 0xfc, !PT ;  /* 0x000018009a8e7812 */ /* 0x040fe400078efcff */
[C---:B------:R-:W-:Y:S02]  /*1640*/  LOP3.LUT R141, R154.reuse, 0x1810, RZ, 0x3c, !PT ;  /* 0x000018109a8d7812 */ /* 0x040fe400078e3cff */
[----:B------:R-:W-:-:S02]  /*1650*/  LOP3.LUT R140, R154, 0x1820, RZ, 0x3c, !PT ;  /* 0x000018209a8c7812 */ /* 0x000fc400078e3cff */
[----:B------:R-:W-:Y:S02]  /*1660*/  LOP3.LUT R139, R154, 0x1830, RZ, 0x3c, !PT ;  /* 0x000018309a8b7812 */ /* 0x000fe400078e3cff */
[C---:B------:R-:W-:Y:S02]  /*1670*/  LOP3.LUT R137, R138.reuse, 0x10, RZ, 0x3c, !PT ;  /* 0x000000108a897812 */ /* 0x040fe400078e3cff */
[C---:B------:R-:W-:Y:S02]  /*1680*/  LOP3.LUT R136, R138.reuse, 0x810, RZ, 0x3c, !PT ;  /* 0x000008108a887812 */ /* 0x040fe400078e3cff */
[C---:B------:R-:W-:Y:S02]  /*1690*/  LOP3.LUT R135, R138.reuse, 0x20, RZ, 0x3c, !PT ;  /* 0x000000208a877812 */ /* 0x040fe400078e3cff */
[C---:B------:R-:W-:Y:S02]  /*16a0*/  LOP3.LUT R134, R138.reuse, 0x820, RZ, 0x3c, !PT ;  /* 0x000008208a867812 */ /* 0x040fe400078e3cff */
[----:B------:R-:W-:-:S02]  /*16b0*/  LOP3.LUT R133, R138, 0x30, RZ, 0x3c, !PT ;  /* 0x000000308a857812 */ /* 0x000fc400078e3cff */
[----:B------:R-:W-:Y:S02]  /*16c0*/  LOP3.LUT R132, R138, 0x830, RZ, 0x3c, !PT ;  /* 0x000008308a847812 */ /* 0x000fe400078e3cff */
.L_x_2:
[----:B------:R-:W-:-:S04]  /*16d0*/  DEPBAR.LE SB0, 0x4 ;  /* 0x000081000000791a */ /* 0x000fc80000000000 */
[----:B------:R-:W-:Y:S01]  /*16e0*/  UIADD3 UR6, UR6, 0x1, URZ ;  /* 0x0000000106067890 */ /* 0x000fe2000fffe03f */
[----:B------:R-:W-:Y:S01]  /*16f0*/  ISETP.GE.AND P0, PT, R165, UR5, PT ;  /* 0x00000005a5007c0c */ /* 0x000fe2000bf06270 */
[----:B------:R-:W-:Y:S01]  /*1700*/  BAR.SYNC.DEFER_BLOCKING 0x0 ;  /* 0x0000000000007b1d */ /* 0x000fe20000010000 */
[----:B------:R-:W-:Y:S01]  /*1710*/  ISETP.LE.AND P2, PT, R155, UR4, PT ;  /* 0x000000049b007c0c */ /* 0x000fe2000bf43270 */
[----:B------:R-:W-:Y:S01]  /*1720*/  UISETP.GT.AND UP0, UPT, UR6, 0x2, UPT ;  /* 0x000000020600788c */ /* 0x000fe2000bf04270 */
[----:B------:R-:W-:Y:S01]  /*1730*/  ISETP.GE.AND P1, PT, R162, UR5, PT ;  /* 0x00000005a2007c0c */ /* 0x000fe2000bf26270 */
[----:B------:R-:W-:Y:S01]  /*1740*/  UIADD3 UR4, UR4, 0x1, URZ ;  /* 0x0000000104047890 */ /* 0x000fe2000fffe03f */
[----:B------:R-:W-:Y:S01]  /*1750*/  ISETP.GE.AND P3, PT, R161, UR5, PT ;  /* 0x00000005a1007c0c */ /* 0x000fe2000bf66270 */
[----:B------:R-:W-:Y:S01]  /*1760*/  USEL UR6, UR6, URZ, !UP0 ;  /* 0x0000003f06067287 */ /* 0x000fe2000c000000 */
[----:B------:R-:W-:Y:S02]  /*1770*/  IADD3 R129, R129, 0x1, RZ ;  /* 0x0000000181817810 */ /* 0x000fe40007ffe0ff */
[----:B------:R-:W-:Y:S01]  /*1780*/  ISETP.GE.AND P4, PT, R160, UR5, PT ;  /* 0x00000005a0007c0c */ /* 0x000fe2000bf86270 */
[----:B------:R-:W-:Y:S01]  /*1790*/  USHF.L.U32 UR7, UR6, 0xe, URZ ;  /* 0x0000000e06077899 */ /* 0x000fe2000800063f */
[----:B------:R-:W-:Y:S01]  /*17a0*/  ISETP.GE.AND P5, PT, R159, UR5, PT ;  /* 0x000000059f007c0c */ /* 0x000fe2000bfa6270 */
[----:B------:R-:W-:-:S02]  /*17b0*/  ULEA UR8, UR6, 0xc000, 0xd ;  /* 0x0000c00006087891 */ /* 0x000fc4000f8e683f */
[----:B------:R-:W-:Y:S02]  /*17c0*/  UIADD3 UR5, UR5, -0x40, URZ ;  /* 0xffffffc005057890 */ /* 0x000fe4000fffe03f */
[----:B------:R-:W-:Y:S02]  /*17d0*/  LEA R20, R154, UR7, 0x1 ;  /* 0x000000079a147c11 */ /* 0x000fe4000f8e08ff */
[----:B------:R-:W-:Y:S02]  /*17e0*/  LEA R84, R137, UR8, 0x1 ;  /* 0x0000000889547c11 */ /* 0x000fe4000f8e08ff */
[----:B------:R-:W-:Y:S02]  /*17f0*/  LEA R88, R135, UR8, 0x1 ;  /* 0x0000000887587c11 */ /* 0x000fe4000f8e08ff */
[----:B------:R-:W-:Y:S02]  /*1800*/  LEA R92, R133, UR8, 0x1 ;  /* 0x00000008855c7c11 */ /* 0x000fe4000f8e08ff */
[----:B-1----:R-:W-:Y:S01]  /*1810*/  LEA R16, R150, UR7, 0x1 ;  /* 0x0000000796107c11 */ /* 0x002fe2000f8e08ff */
[----:B------:R-:W-:Y:S01]  /*1820*/  LDSM.16.M88.4 R20, [R20] ;  /* 0x000000001414783b */ /* 0x000fe20000000200 */
[----:B------:R-:W-:-:S02]  /*1830*/  LEA R12, R146, UR7, 0x1 ;  /* 0x00000007920c7c11 */ /* 0x000fc4000f8e08ff */
[----:B------:R-:W-:Y:S01]  /*1840*/  LEA R108, R138, UR8, 0x1 ;  /* 0x000000088a6c7c11 */ /* 0x000fe2000f8e08ff */
[----:B------:R-:W1:Y:S01]  /*1850*/  LDSM.16.MT88.4 R84, [R84] ;  /* 0x000000005454783b */ /* 0x000e620000004200 */
[----:B------:R-:W-:Y:S02]  /*1860*/  LEA R28, R142, UR7, 0x1 ;  /* 0x000000078e1c7c11 */ /* 0x000fe4000f8e08ff */
[----:B------:R-:W-:Y:S01]  /*1870*/  LEA R32, R141, UR7, 0x1 ;  /* 0x000000078d207c11 */ /* 0x000fe2000f8e08ff */
[----:B------:R-:W2:Y:S01]  /*1880*/  LDSM.16.MT88.4 R88, [R88] ;  /* 0x000000005858783b */ /* 0x000ea20000004200 */
[----:B------:R-:W-:Y:S02]  /*1890*/  LEA R112, R152, UR7, 0x1 ;  /* 0x0000000798707c11 */ /* 0x000fe4000f8e08ff */
[----:B------:R-:W-:Y:S01]  /*18a0*/  LEA R109, R148, UR7, 0x1 ;  /* 0x00000007946d7c11 */ /* 0x000fe2000f8e08ff */
[----:B------:R-:W3:Y:S04]  /*18b0*/  LDSM.16.MT88.4 R92, [R92] ;  /* 0x000000005c5c783b */ /* 0x000ee80000004200 */
[----:B------:R-:W4:Y:S04]  /*18c0*/  LDSM.16.MT88.4 R80, [R108] ;  /* 0x000000006c50783b */ /* 0x000f280000004200 */
[----:B------:R-:W5:Y:S04]  /*18d0*/  LDSM.16.M88.4 R16, [R16] ;  /* 0x000000001010783b */ /* 0x000f680000000200 */
[----:B------:R-:W4:Y:S04]  /*18e0*/  LDSM.16.M88.4 R12, [R12] ;  /* 0x000000000c0c783b */ /* 0x000f280000000200 */
[----:B------:R-:W4:Y:S04]  /*18f0*/  LDSM.16.M88.4 R28, [R28] ;  /* 0x000000001c1c783b */ /* 0x000f280000000200 */
[----:B------:R-:W-:Y:S04]  /*1900*/  LDSM.16.M88.4 R32, [R32] ;  /* 0x000000002020783b */ /* 0x000fe80000000200 */
[----:B------:R-:W-:Y:S01]  /*1910*/  LDSM.16.M88.4 R112, [R112] ;  /* 0x000000007070783b */ /* 0x000fe20000000200 */
[C---:B-1----:R-:W-:Y:S08]  /*1920*/  HMMA.16816.F32 R72, R20.reuse, R84, R72 ;  /* 0x000000541448723c */ /* 0x042ff00000001848 */
[C---:B--2---:R-:W-:Y:S08]  /*1930*/  HMMA.16816.F32 R68, R20.reuse, R88, R68 ;  /* 0x000000581444723c */ /* 0x044ff00000001844 */
[C---:B---3--:R-:W-:Y:S08]  /*1940*/  HMMA.16816.F32 R64, R20.reuse, R92, R64 ;  /* 0x0000005c1440723c */ /* 0x048ff00000001840 */
[-C--:B----4-:R-:W-:Y:S07]  /*1950*/  HMMA.16816.F32 R76, R20, R80.reuse, R76 ;  /* 0x00000050144c723c */ /* 0x090fee000000184c */
[----:B------:R-:W-:Y:S01]  /*1960*/  LEA R20, R153, UR7, 0x1 ;  /* 0x0000000799147c11 */ /* 0x000fe2000f8e08ff */
[C---:B-----5:R-:W-:Y:S05]  /*1970*/  HMMA.16816.F32 R60, R16.reuse, R80, R60 ;  /* 0x00000050103c723c */ /* 0x060fea000000183c */
[----:B------:R-:W1:Y:S03]  /*1980*/  LDSM.16.M88.4 R20, [R20] ;  /* 0x000000001414783b */ /* 0x000e660000000200 */
[C---:B------:R-:W-:Y:S08]  /*1990*/  HMMA.16816.F32 R56, R16.reuse, R84, R56 ;  /* 0x000000541038723c */ /* 0x040ff00000001838 */
[C---:B------:R-:W-:Y:S08]  /*19a0*/  HMMA.16816.F32 R52, R16.reuse, R88, R52 ;  /* 0x000000581034723c */ /* 0x040ff00000001834 */
[----:B------:R-:W-:Y:S07]  /*19b0*/  HMMA.16816.F32 R48, R16, R92, R48 ;  /* 0x0000005c1030723c */ /* 0x000fee0000001830 */
[----:B------:R-:W-:Y:S01]  /*19c0*/  LEA R16, R149, UR7, 0x1 ;  /* 0x0000000795107c11 */ /* 0x000fe2000f8e08ff */
[C---:B------:R-:W-:Y:S05]  /*19d0*/  HMMA.16816.F32 R44, R12.reuse, R80, R44 ;  /* 0x000000500c2c723c */ /* 0x040fea000000182c */
[----:B------:R-:W2:Y:S03]  /*19e0*/  LDSM.16.M88.4 R16, [R16] ;  /* 0x000000001010783b */ /* 0x000ea60000000200 */
[C---:B------:R-:W-:Y:S08]  /*19f0*/  HMMA.16816.F32 R40, R12.reuse, R84, R40 ;  /* 0x000000540c28723c */ /* 0x040ff00000001828 */
[C---:B------:R-:W-:Y:S08]  /*1a00*/  HMMA.16816.F32 R36, R12.reuse, R88, R36 ;  /* 0x000000580c24723c */ /* 0x040ff00000001824 */
[----:B------:R-:W-:Y:S07]  /*1a10*/  HMMA.16816.F32 R24, R12, R92, R24 ;  /* 0x0000005c0c18723c */ /* 0x000fee0000001818 */
[----:B------:R-:W-:Y:S01]  /*1a20*/  LEA R12, R145, UR7, 0x1 ;  /* 0x00000007910c7c11 */ /* 0x000fe2000f8e08ff */
[C---:B------:R-:W-:Y:S05]  /*1a30*/  HMMA.16816.F32 R8, R28.reuse, R80, R8 ;  /* 0x000000501c08723c */ /* 0x040fea0000001808 */
[----:B------:R-:W3:Y:S03]  /*1a40*/  LDSM.16.M88.4 R12, [R12] ;  /* 0x000000000c0c783b */ /* 0x000ee60000000200 */
[C---:B------:R-:W-:Y:S08]  /*1a50*/  HMMA.16816.F32 R104, R28.reuse, R84, R104 ;  /* 0x000000541c68723c */ /* 0x040ff00000001868 */
[C---:B------:R-:W-:Y:S08]  /*1a60*/  HMMA.16816.F32 R100, R28.reuse, R88, R100 ;  /* 0x000000581c64723c */ /* 0x040ff00000001864 */
[----:B------:R-:W-:Y:S07]  /*1a70*/  HMMA.16816.F32 R96, R28, R92, R96 ;  /* 0x0000005c1c60723c */ /* 0x000fee0000001860 */
[----:B------:R-:W-:Y:S01]  /*1a80*/  LEA R28, R144, UR7, 0x1 ;  /* 0x00000007901c7c11 */ /* 0x000fe2000f8e08ff */
[C---:B-1----:R-:W-:Y:S05]  /*1a90*/  HMMA.16816.F32 R76, R20.reuse, R82, R76 ;  /* 0x00000052144c723c */ /* 0x042fea000000184c */
[----:B------:R-:W-:Y:S03]  /*1aa0*/  LDSM.16.M88.4 R28, [R28] ;  /* 0x000000001c1c783b */ /* 0x000fe60000000200 */
[C---:B------:R-:W-:Y:S08]  /*1ab0*/  HMMA.16816.F32 R72, R20.reuse, R86, R72 ;  /* 0x000000561448723c */ /* 0x040ff00000001848 */
[C---:B------:R-:W-:Y:S08]  /*1ac0*/  HMMA.16816.F32 R68, R20.reuse, R90, R68 ;  /* 0x0000005a1444723c */ /* 0x040ff00000001844 */
[----:B------:R-:W-:Y:S07]  /*1ad0*/  HMMA.16816.F32 R64, R20, R94, R64 ;  /* 0x0000005e1440723c */ /* 0x000fee0000001840 */
[----:B------:R-:W-:Y:S01]  /*1ae0*/  LEA R20, R132, UR8, 0x1 ;  /* 0x0000000884147c11 */ /* 0x000fe2000f8e08ff */
[C---:B--2---:R-:W-:Y:S05]  /*1af0*/  HMMA.16816.F32 R60, R16.reuse, R82, R60 ;  /* 0x00000052103c723c */ /* 0x044fea000000183c */
[----:B------:R-:W-:Y:S03]  /*1b00*/  LDSM.16.MT88.4 R20, [R20] ;  /* 0x000000001414783b */ /* 0x000fe60000004200 */
[C---:B------:R-:W-:Y:S08]  /*1b10*/  HMMA.16816.F32 R56, R16.reuse, R86, R56 ;  /* 0x000000561038723c */ /* 0x040ff00000001838 */
[C---:B------:R-:W-:Y:S08]  /*1b20*/  HMMA.16816.F32 R52, R16.reuse, R90, R52 ;  /* 0x0000005a1034723c */ /* 0x040ff00000001834 */
[----:B------:R-:W-:Y:S07]  /*1b30*/  HMMA.16816.F32 R48, R16, R94, R48 ;  /* 0x0000005e1030723c */ /* 0x000fee0000001830 */
[----:B------:R-:W-:Y:S01]  /*1b40*/  LEA R16, R134, UR8, 0x1 ;  /* 0x0000000886107c11 */ /* 0x000fe2000f8e08ff */
[C---:B---3--:R-:W-:Y:S05]  /*1b50*/  HMMA.16816.F32 R44, R12.reuse, R82, R44 ;  /* 0x000000520c2c723c */ /* 0x048fea000000182c */
[----:B------:R-:W1:Y:S03]  /*1b60*/  LDSM.16.MT88.4 R16, [R16] ;  /* 0x000000001010783b */ /* 0x000e660000004200 */
[C---:B------:R-:W-:Y:S08]  /*1b70*/  HMMA.16816.F32 R40, R12.reuse, R86, R40 ;  /* 0x000000560c28723c */ /* 0x040ff00000001828 */
[C---:B------:R-:W-:Y:S08]  /*1b80*/  HMMA.16816.F32 R36, R12.reuse, R90, R36 ;  /* 0x0000005a0c24723c */ /* 0x040ff00000001824 */
[----:B------:R-:W-:Y:S07]  /*1b90*/  HMMA.16816.F32 R24, R12, R94, R24 ;  /* 0x0000005e0c18723c */ /* 0x000fee0000001818 */
[----:B------:R-:W-:Y:S01]  /*1ba0*/  LEA R12, R136, UR8, 0x1 ;  /* 0x00000008880c7c11 */ /* 0x000fe2000f8e08ff */
[C---:B------:R-:W-:Y:S01]  /*1bb0*/  HMMA.16816.F32 R80, R32.reuse, R82, R8 ;  /* 0x000000522050723c */ /* 0x040fe20000001808 */
[----:B------:R-:W2:Y:S04]  /*1bc0*/  LDSM.16.MT88.4 R8, [R108+0x1000] ;  /* 0x001000006c08783b */ /* 0x000ea80000004200 */
[----:B------:R-:W3:Y:S03]  /*1bd0*/  LDSM.16.MT88.4 R12, [R12] ;  /* 0x000000000c0c783b */ /* 0x000ee60000004200 */
[C---:B------:R-:W-:Y:S01]  /*1be0*/  HMMA.16816.F32 R84, R32.reuse, R86, R104 ;  /* 0x000000562054723c */ /* 0x040fe20000001868 */
[----:B------:R-:W4:Y:S06]  /*1bf0*/  LDSM.16.M88.4 R108, [R109] ;  /* 0x000000006d6c783b */ /* 0x000f2c0000000200 */
[----:B------:R-:W-:Y:S01]  /*1c00*/  LEA R104, R140, UR7, 0x1 ;  /* 0x000000078c687c11 */ /* 0x000fe2000f8e08ff */
[C---:B------:R-:W-:Y:S05]  /*1c10*/  HMMA.16816.F32 R88, R32.reuse, R90, R100 ;  /* 0x0000005a2058723c */ /* 0x040fea0000001864 */
[----:B------:R-:W5:Y:S02]  /*1c20*/  LDSM.16.M88.4 R104, [R104] ;  /* 0x000000006868783b */ /* 0x000f640000000200 */
[----:B------:R-:W-:Y:S01]  /*1c30*/  LEA R100, R151, UR7, 0x1 ;  /* 0x0000000797647c11 */ /* 0x000fe2000f8e08ff */
[----:B------:R-:W-:Y:S05]  /*1c40*/  HMMA.16816.F32 R92, R32, R94, R96 ;  /* 0x0000005e205c723c */ /* 0x000fea0000001860 */
[----:B------:R-:W4:Y:S02]  /*1c50*/  LDSM.16.M88.4 R100, [R100] ;  /* 0x000000006464783b */ /* 0x000f240000000200 */
[----:B------:R-:W-:Y:S01]  /*1c60*/  LEA R96, R147, UR7, 0x1 ;  /* 0x0000000793607c11 */ /* 0x000fe2000f8e08ff */
[----:B-1----:R-:W-:Y:S01]  /*1c70*/  HMMA.16816.F32 R36, R28, R16, R36 ;  /* 0x000000101c24723c */ /* 0x002fe20000001824 */
[----:B------:R-:W-:-:S04]  /*1c80*/  LEA R32, R139, UR7, 0x1 ;  /* 0x000000078b207c11 */ /* 0x000fc8000f8e08ff */
[----:B------:R-:W1:Y:S03]  /*1c90*/  LDSM.16.M88.4 R96, [R96] ;  /* 0x000000006060783b */ /* 0x000e660000000200 */
[C---:B------:R-:W-:Y:S01]  /*1ca0*/  HMMA.16816.F32 R24, R28.reuse, R20, R24 ;  /* 0x000000141c18723c */ /* 0x040fe20000001818 */
[----:B------:R-:W-:Y:S07]  /*1cb0*/  LDSM.16.M88.4 R32, [R32] ;  /* 0x000000002020783b */ /* 0x000fee0000000200 */
[C---:B--2---:R-:W-:Y:S08]  /*1cc0*/  HMMA.16816.F32 R44, R28.reuse, R8, R44 ;  /* 0x000000081c2c723c */ /* 0x044ff0000000182c */
[----:B---3--:R-:W-:Y:S07]  /*1cd0*/  HMMA.16816.F32 R40, R28, R12, R40 ;  /* 0x0000000c1c28723c */ /* 0x008fee0000001828 */
[----:B------:R-:W-:Y:S01]  /*1ce0*/  LEA R28, R143, UR7, 0x1 ;  /* 0x000000078f1c7c11 */ /* 0x000fe2000f8e08ff */
[C---:B------:R-:W-:Y:S05]  /*1cf0*/  HMMA.16816.F32 R76, R112.reuse, R8, R76 ;  /* 0x00000008704c723c */ /* 0x040fea000000184c */
[----:B------:R-:W2:Y:S03]  /*1d00*/  LDSM.16.M88.4 R28, [R28] ;  /* 0x000000001c1c783b */ /* 0x000ea60000000200 */
[C---:B------:R-:W-:Y:S08]  /*1d10*/  HMMA.16816.F32 R72, R112.reuse, R12, R72 ;  /* 0x0000000c7048723c */ /* 0x040ff00000001848 */
[C---:B------:R-:W-:Y:S08]  /*1d20*/  HMMA.16816.F32 R68, R112.reuse, R16, R68 ;  /* 0x000000107044723c */ /* 0x040ff00000001844 */
[----:B------:R-:W-:Y:S08]  /*1d30*/  HMMA.16816.F32 R64, R112, R20, R64 ;  /* 0x000000147040723c */ /* 0x000ff00000001840 */
[-C--:B----4-:R-:W-:Y:S08]  /*1d40*/  HMMA.16816.F32 R56, R108, R12.reuse, R56 ;  /* 0x0000000c6c38723c */ /* 0x090ff00000001838 */
[----:B-----5:R-:W-:Y:S07]  /*1d50*/  HMMA.16816.F32 R84, R104, R12, R84 ;  /* 0x0000000c6854723c */ /* 0x020fee0000001854 */
[----:B------:R-:W-:Y:S01]  /*1d60*/  SEL R12, RZ, 0x10, P0 ;  /* 0x00000010ff0c7807 */ /* 0x000fe20000000000 */
[----:B------:R-:W-:Y:S01]  /*1d70*/  HMMA.16816.F32 R52, R108, R16, R52 ;  /* 0x000000106c34723c */ /* 0x000fe20000001834 */
[----:B------:R-:W-:-:S02]  /*1d80*/  SEL R13, RZ, 0x10, P1 ;  /* 0x00000010ff0d7807 */ /* 0x000fc40000800000 */
[----:B------:R-:W-:Y:S02]  /*1d90*/  SEL R12, R12, RZ, !P2 ;  /* 0x000000ff0c0c7207 */ /* 0x000fe40005000000 */
[----:B------:R-:W-:Y:S02]  /*1da0*/  SEL R13, R13, RZ, !P2 ;  /* 0x000000ff0d0d7207 */ /* 0x000fe40005000000 */
[----:B------:R-:W-:Y:S01]  /*1db0*/  ISETP.NE.U32.AND P1, PT, R12, RZ, PT ;  /* 0x000000ff0c00720c */ /* 0x000fe20003f25070 */
[----:B------:R-:W-:Y:S01]  /*1dc0*/  HMMA.16816.F32 R88, R104, R16, R88 ;  /* 0x000000106858723c */ /* 0x000fe20000001858 */
[----:B------:R-:W-:Y:S02]  /*1dd0*/  SEL R12, RZ, 0x10, P3 ;  /* 0x00000010ff0c7807 */ /* 0x000fe40001800000 */
[----:B------:R-:W-:Y:S02]  /*1de0*/  ISETP.GT.AND P3, PT, R129, 0x2, PT ;  /* 0x000000028100780c */ /* 0x000fe40003f64270 */
[----:B------:R-:W-:-:S02]  /*1df0*/  ISETP.NE.U32.AND P0, PT, R13, RZ, PT ;  /* 0x000000ff0d00720c */ /* 0x000fc40003f05070 */
[----:B------:R-:W-:Y:S01]  /*1e00*/  SEL R13, RZ, 0x10, P4 ;  /* 0x00000010ff0d7807 */ /* 0x000fe20002000000 */
[C---:B------:R-:W-:Y:S01]  /*1e10*/  HMMA.16816.F32 R60, R108.reuse, R8, R60 ;  /* 0x000000086c3c723c */ /* 0x040fe2000000183c */
[----:B------:R-:W-:Y:S02]  /*1e20*/  SEL R129, R129, RZ, !P3 ;  /* 0x000000ff81817207 */ /* 0x000fe40005800000 */
[----:B------:R-:W-:Y:S02]  /*1e30*/  SEL R13, R13, RZ, !P2 ;  /* 0x000000ff0d0d7207 */ /* 0x000fe40005000000 */
[----:B------:R-:W-:Y:S02]  /*1e40*/  SEL R12, R12, RZ, !P2 ;  /* 0x000000ff0c0c7207 */ /* 0x000fe40005000000 */
[----:B------:R-:W-:Y:S01]  /*1e50*/  ISETP.NE.U32.AND P3, PT, R13, RZ, PT ;  /* 0x000000ff0d00720c */ /* 0x000fe20003f65070 */
[----:B------:R-:W-:Y:S01]  /*1e60*/  HMMA.16816.F32 R48, R108, R20, R48 ;  /* 0x000000146c30723c */ /* 0x000fe20000001830 */
[----:B------:R-:W-:-:S02]  /*1e70*/  LEA R13, R129, 0xc000, 0xd ;  /* 0x0000c000810d7811 */ /* 0x000fc400078e68ff */
[----:B------:R-:W-:-:S05]  /*1e80*/  ISETP.NE.U32.AND P4, PT, R12, RZ, PT ;  /* 0x000000ff0c00720c */ /* 0x000fca0003f85070 */
[C---:B------:R-:W-:Y:S07]  /*1e90*/  HMMA.16816.F32 R92, R104.reuse, R20, R92 ;  /* 0x00000014685c723c */ /* 0x040fee000000185c */
[----:B------:R-:W-:Y:S01]  /*1ea0*/  IMAD R21, R129, 0x4000, R158 ;  /* 0x0000400081157824 */ /* 0x000fe200078e029e */
[----:B------:R-:W-:Y:S01]  /*1eb0*/  BAR.SYNC.DEFER_BLOCKING 0x0 ;  /* 0x0000000000007b1d */ /* 0x000fe20000010000 */
[----:B------:R-:W-:Y:S08]  /*1ec0*/  HMMA.16816.F32 R80, R104, R8, R80 ;  /* 0x000000086850723c */ /* 0x000ff00000001850 */
[C---:B------:R-:W-:Y:S08]  /*1ed0*/  HMMA.16816.F32 R76, R100.reuse, R10, R76 ;  /* 0x0000000a644c723c */ /* 0x040ff0000000184c */
[C---:B------:R-:W-:Y:S01]  /*1ee0*/  HMMA.16816.F32 R72, R100.reuse, R14, R72 ;  /* 0x0000000e6448723c */ /* 0x040fe20000001848 */
[----:B------:R-:W-:Y:S01]  /*1ef0*/  @!PT LDS RZ, [RZ] ;  /* 0x00000000fffff984 */ /* 0x000fe20000000800 */
[----:B------:R-:W-:Y:S01]  /*1f00*/  @!PT LDS RZ, [RZ] ;  /* 0x00000000fffff984 */ /* 0x000fe20000000800 */
[----:B------:R-:W-:Y:S01]  /*1f10*/  @!PT LDS RZ, [RZ] ;  /* 0x00000000fffff984 */ /* 0x000fe20000000800 */
[----:B------:R3:W-:Y:S07]  /*1f20*/  LDGSTS.E.BYPASS.128 [R21], [R126.64], P1 ;  /* 0x000000007e157fae */ /* 0x0007ee0008901c4a */
[C---:B------:R-:W-:Y:S01]  /*1f30*/  HMMA.16816.F32 R68, R100.reuse, R18, R68 ;  /* 0x000000126444723c */ /* 0x040fe20000001844 */
[----:B------:R3:W-:Y:S04]  /*1f40*/  LDGSTS.E.BYPASS.128 [R21+0x800], [R126.64], P1 ;  /* 0x008000007e157fae */ /* 0x0007e80008901c4a */
[----:B------:R3:W-:Y:S03]  /*1f50*/  LDGSTS.E.BYPASS.128 [R21+0x1000], [R126.64], P1 ;  /* 0x010000007e157fae */ /* 0x0007e60008901c4a */
[----:B------:R-:W-:Y:S01]  /*1f60*/  HMMA.16816.F32 R64, R100, R22, R64 ;  /* 0x000000166440723c */ /* 0x000fe20000001840 */
[----:B------:R3:W-:Y:S04]  /*1f70*/  LDGSTS.E.BYPASS.128 [R21+0x1800], [R126.64], P1 ;  /* 0x018000007e157fae */ /* 0x0007e80008901c4a */
[----:B------:R3:W-:Y:S03]  /*1f80*/  LDGSTS.E.BYPASS.128 [R21+0x2000], [R126.64], P1 ;  /* 0x020000007e157fae */ /* 0x0007e60008901c4a */
[-C--:B-1----:R-:W-:Y:S01]  /*1f90*/  HMMA.16816.F32 R56, R96, R14.reuse, R56 ;  /* 0x0000000e6038723c */ /* 0x082fe20000001838 */
[----:B------:R3:W-:Y:S04]  /*1fa0*/  LDGSTS.E.BYPASS.128 [R21+0x2800], [R126.64], P1 ;  /* 0x028000007e157fae */ /* 0x0007e80008901c4a */
[----:B------:R3:W-:Y:S03]  /*1fb0*/  LDGSTS.E.BYPASS.128 [R21+0x3000], [R126.64], P1 ;  /* 0x030000007e157fae */ /* 0x0007e60008901c4a */
[-C--:B--2---:R-:W-:Y:S01]  /*1fc0*/  HMMA.16816.F32 R40, R28, R14.reuse, R40 ;  /* 0x0000000e1c28723c */ /* 0x084fe20000001828 */
[----:B------:R3:W-:Y:S04]  /*1fd0*/  LDGSTS.E.BYPASS.128 [R21+0x3800], [R126.64], P1 ;  /* 0x038000007e157fae */ /* 0x0007e80008901c4a */
[----:B------:R-:W0:Y:S03]  /*1fe0*/  LDGDEPBAR ;  /* 0x00000000000079af */ /* 0x000e260000000000 */
[----:B------:R-:W-:Y:S07]  /*1ff0*/  HMMA.16816.F32 R104, R32, R14, R84 ;  /* 0x0000000e2068723c */ /* 0x000fee0000001854 */
[----:B------:R-:W-:Y:S01]  /*2000*/  SEL R14, RZ, 0x10, P5 ;  /* 0x00000010ff0e7807 */ /* 0x000fe20002800000 */
[----:B------:R-:W-:Y:S01]  /*2010*/  HMMA.16816.F32 R52, R96, R18, R52 ;  /* 0x000000126034723c */ /* 0x000fe20000001834 */
[----:B------:R-:W-:-:S02]  /*2020*/  IADD3 R16, P5, R124, R2, RZ ;  /* 0x000000027c107210 */ /* 0x000fc40007fbe0ff */
[----:B------:R-:W-:-:S03]  /*2030*/  SEL R14, R14, RZ, !P2 ;  /* 0x000000ff0e0e7207 */ /* 0x000fc60005000000 */
[----:B------:R-:W-:Y:S01]  /*2040*/  IMAD.X R17, R125, 0x1, R0, P5 ;  /* 0x000000017d117824 */ /* 0x000fe200028e0600 */
[----:B------:R-:W-:Y:S01]  /*2050*/  ISETP.NE.U32.AND P2, PT, R14, RZ, PT ;  /* 0x000000ff0e00720c */ /* 0x000fe20003f45070 */
[----:B------:R-:W-:Y:S01]  /*2060*/  HMMA.16816.F32 R36, R28, R18, R36 ;  /* 0x000000121c24723c */ /* 0x000fe20000001824 */
[----:B------:R-:W-:-:S05]  /*2070*/  IADD3 R14, P1, R124, R5, RZ ;  /* 0x000000057c0e7210 */ /* 0x000fca0007f3e0ff */
[C---:B------:R-:W-:Y:S02]  /*2080*/  IMAD.X R15, R125.reuse, 0x1, R6, P1 ;  /* 0x000000017d0f7824 */ /* 0x040fe400008e0606 */
[----:B------:R-:W-:Y:S07]  /*2090*/  HMMA.16816.F32 R100, R32, R18, R88 ;  /* 0x000000122064723c */ /* 0x000fee0000001858 */
[C---:B------:R-:W-:Y:S01]  /*20a0*/  IADD3 R18, P6, R124.reuse, R4, RZ ;  /* 0x000000047c127210 */ /* 0x040fe20007fde0ff */
[----:B------:R-:W-:Y:S04]  /*20b0*/  HMMA.16816.F32 R60, R96, R10, R60 ;  /* 0x0000000a603c723c */ /* 0x000fe8000000183c */
[----:B------:R-:W-:Y:S01]  /*20c0*/  IMAD.X R19, R125, 0x1, R3, P6 ;  /* 0x000000017d137824 */ /* 0x000fe200030e0603 */
[----:B------:R-:W-:-:S02]  /*20d0*/  IADD3 R12, P6, R124, R7, RZ ;  /* 0x000000077c0c7210 */ /* 0x000fc40007fde0ff */
[----:B------:R-:W-:Y:S01]  /*20e0*/  LEA R124, P1, R157, R124, 0x1 ;  /* 0x0000007c9d7c7211 */ /* 0x000fe200078208ff */
[-C--:B------:R-:W-:Y:S08]  /*20f0*/  HMMA.16816.F32 R48, R96, R22.reuse, R48 ;  /* 0x000000166030723c */ /* 0x080ff00000001830 */
[-C--:B------:R-:W-:Y:S08]  /*2100*/  HMMA.16816.F32 R24, R28, R22.reuse, R24 ;  /* 0x000000161c18723c */ /* 0x080ff00000001818 */
[----:B------:R-:W-:Y:S07]  /*2110*/  HMMA.16816.F32 R96, R32, R22, R92 ;  /* 0x000000162060723c */ /* 0x000fee000000185c */
[----:B------:R-:W-:Y:S01]  /*2120*/  IMAD.IADD R23, R158, 0x1, R13 ;  /* 0x000000019e177824 */ /* 0x000fe200078e020d */
[----:B------:R-:W-:Y:S01]  /*2130*/  HMMA.16816.F32 R44, R28, R10, R44 ;  /* 0x0000000a1c2c723c */ /* 0x000fe2000000182c */
[----:B------:R-:W-:-:S02]  /*2140*/  IMAD.X R13, R125, 0x1, R116, P6 ;  /* 0x000000017d0d7824 */ /* 0x000fc400030e0674 */
[----:B------:R-:W-:Y:S01]  /*2150*/  IMAD.X R125, R125, 0x1, R123, P1 ;  /* 0x000000017d7d7824 */ /* 0x000fe200008e067b */
[----:B------:R1:W-:Y:S01]  /*2160*/  LDGSTS.E.BYPASS.128 [R23], [R18.64], P0 ;  /* 0x0000000012177fae */ /* 0x0003e20008101c4a */
[----:B------:R-:W-:-:S03]  /*2170*/  ISETP.NE.AND P0, PT, R156, UR4, PT ;  /* 0x000000049c007c0c */ /* 0x000fc6000bf05270 */
[----:B------:R1:W-:Y:S01]  /*2180*/  LDGSTS.E.BYPASS.128 [R23+0x800], [R16.64], P4 ;  /* 0x0080000010177fae */ /* 0x0003e2000a101c4a */
[----:B------:R-:W-:Y:S03]  /*2190*/  HMMA.16816.F32 R8, R32, R10, R80 ;  /* 0x0000000a2008723c */ /* 0x000fe60000001850 */
[----:B------:R1:W-:Y:S04]  /*21a0*/  LDGSTS.E.BYPASS.128 [R23+0x1000], [R14.64], P3 ;  /* 0x010000000e177fae */ /* 0x0003e80009901c4a */
[----:B------:R1:W-:Y:S01]  /*21b0*/  LDGSTS.E.BYPASS.128 [R23+0x1800], [R12.64], P2 ;  /* 0x018000000c177fae */ /* 0x0003e20009101c4a */
[----:B---3--:R-:W-:-:S03]  /*21c0*/  IADD3 R126, P2, R126, 0x80, RZ ;  /* 0x000000807e7e7810 */ /* 0x008fc60007f5e0ff */
[----:B------:R-:W0:Y:S02]  /*21d0*/  LDGDEPBAR ;  /* 0x00000000000079af */ /* 0x000e240000000000 */
[----:B------:R-:W-:Y:S01]  /*21e0*/  IMAD.X R127, RZ, RZ, R127, P2 ;  /* 0x000000ffff7f7224 */ /* 0x000fe200010e067f */
[----:B------:R-:W-:Y:S05]  /*21f0*/  @P0 BRA `(.L_x_2) ;  /* 0xfffff4d000000947 */ /* 0x000fea000383ffff */
[----:B------:R-:W-:Y:S02]  /*2200*/  F2FP.PACK_AB R98, R99, R98 ;  /* 0x000000626362723e */ /* 0x000fe400000000ff */
[----:B------:R-:W-:Y:S02]  /*2210*/  F2FP.PACK_AB R96, R97, R96 ;  /* 0x000000606160723e */ /* 0x000fe400000000ff */
[----:B------:R-:W-:Y:S02]  /*2220*/  F2FP.PACK_AB R102, R103, R102 ;  /* 0x000000666766723e */ /* 0x000fe400000000ff */
[----:B------:R-:W-:Y:S02]  /*2230*/  F2FP.PACK_AB R100, R101, R100 ;  /* 0x000000646564723e */ /* 0x000fe400000000ff */
[----:B------:R-:W-:-:S02]  /*2240*/  F2FP.PACK_AB R106, R107, R106 ;  /* 0x0000006a6b6a723e */ /* 0x000fc400000000ff */
[----:B------:R-:W-:Y:S02]  /*2250*/  F2FP.PACK_AB R104, R105, R104 ;  /* 0x000000686968723e */ /* 0x000fe400000000ff */
        /* <DEDUP_REMOVED lines=26> */
.L_x_1:
[----:B-1----:R-:W-:Y:S01]  /*2400*/  IMAD.SHL.U32 R3, R128, 0x10, RZ ;  /* 0x0000001080037824 */ /* 0x002fe200078e00ff */
[----:B------:R-:W-:-:S04]  /*2410*/  DEPBAR.LE SB0, 0x0 ;  /* 0x000080000000791a */ /* 0x000fc80000000000 */
[----:B------:R-:W-:Y:S01]  /*2420*/  IMAD.SHL.U32 R2, R128, 0x2, RZ ;  /* 0x0000000280027824 */ /* 0x000fe200078e00ff */
[----:B------:R-:W-:Y:S01]  /*2430*/  LOP3.LUT R3, R3, 0xc0, RZ, 0xc0, !PT ;  /* 0x000000c003037812 */ /* 0x000fe200078ec0ff */
[----:B------:R-:W-:Y:S01]  /*2440*/  IMAD.MOV R118, RZ, RZ, -R118 ;  /* 0x000000ffff767224 */ /* 0x000fe200078e0a76 */
[----:B------:R-:W-:Y:S02]  /*2450*/  LOP3.LUT R164, R164, 0x3f8, RZ, 0xc0, !PT ;  /* 0x000003f8a4a47812 */ /* 0x000fe400078ec0ff */
[----:B------:R-:W-:Y:S01]  /*2460*/  LOP3.LUT R2, R3, 0x6, R2, 0xf8, !PT ;  /* 0x0000000603027812 */ /* 0x000fe200078ef802 */
[----:B------:R-:W-:Y:S01]  /*2470*/  IMAD R120, R120, R118, R119 ;  /* 0x0000007678787224 */ /* 0x000fe200078e0277 */
[C---:B------:R-:W-:Y:S01]  /*2480*/  LOP3.LUT R3, R164.reuse, 0x400, RZ, 0xfc, !PT ;  /* 0x00000400a4037812 */ /* 0x040fe200078efcff */
[----:B------:R-:W-:Y:S01]  /*2490*/  IMAD.SHL.U32 R7, R164, 0x2, RZ ;  /* 0x00000002a4077824 */ /* 0x000fe200078e00ff */
[----:B------:R-:W-:Y:S01]  /*24a0*/  LOP3.LUT R6, R128, 0x78, RZ, 0xc0, !PT ;  /* 0x0000007880067812 */ /* 0x000fe200078ec0ff */
[----:B------:R-:W-:Y:S01]  /*24b0*/  IMAD R2, R163, 0x10, R2 ;  /* 0x00000010a3027824 */ /* 0x000fe200078e0202 */
[----:B------:R-:W-:Y:S01]  /*24c0*/  SHF.R.U32.HI R5, RZ, 0x2, R3 ;  /* 0x00000002ff057819 */ /* 0x000fe20000011603 */
[----:B------:R-:W-:Y:S01]  /*24d0*/  IMAD R120, R121, 0x8, R120 ;  /* 0x0000000879787824 */ /* 0x000fe200078e0278 */
[----:B------:R-:W-:Y:S01]  /*24e0*/  BAR.SYNC.DEFER_BLOCKING 0x0 ;  /* 0x0000000000007b1d */ /* 0x000fe20000010000 */
[----:B------:R-:W-:Y:S01]  /*24f0*/  IMAD R32, R6, 0x2, R7 ;  /* 0x0000000206207824 */ /* 0x000fe200078e0207 */
[----:B------:R-:W-:Y:S01]  /*2500*/  LOP3.LUT R2, R131, R2, R130, 0xfe, !PT ;  /* 0x0000000283027212 */ /* 0x000fe200078efe82 */
[----:B------:R-:W-:Y:S01]  /*2510*/  IMAD.SHL.U32 R35, R120, 0x80, RZ ;  /* 0x0000008078237824 */ /* 0x000fe200078e00ff */
[----:B------:R-:W-:-:S02]  /*2520*/  LOP3.LUT R8, R5, 0x1f0, RZ, 0xc0, !PT ;  /* 0x000001f005087812 */ /* 0x000fc400078ec0ff */
[----:B------:R-:W-:Y:S02]  /*2530*/  LOP3.LUT R4, R2, 0x200, RZ, 0xfc, !PT ;  /* 0x0000020002047812 */ /* 0x000fe400078efcff */
[----:B------:R-:W-:Y:S01]  /*2540*/  SHF.R.U32.HI R3, RZ, 0x2, R2 ;  /* 0x00000002ff037819 */ /* 0x000fe20000011602 */
[----:B------:R-:W-:Y:S01]  /*2550*/  IMAD.IADD R34, R7, 0x1, R8 ;  /* 0x0000000107227824 */ /* 0x000fe200078e0208 */
[----:B------:R-:W-:Y:S02]  /*2560*/  SHF.R.U32.HI R4, RZ, 0x2, R4 ;  /* 0x00000002ff047819 */ /* 0x000fe40000011604 */
[----:B------:R-:W-:Y:S02]  /*2570*/  LOP3.LUT R3, R3, 0x1f0, RZ, 0xc0, !PT ;  /* 0x000001f003037812 */ /* 0x000fe400078ec0ff */
[----:B------:R-:W-:Y:S02]  /*2580*/  LOP3.LUT R5, R4, 0x3ffffff0, RZ, 0xc0, !PT ;  /* 0x3ffffff004057812 */ /* 0x000fe400078ec0ff */
[----:B------:R-:W-:Y:S01]  /*2590*/  ISETP.GE.AND P0, PT, R117, c[0x0][0x178], PT ;  /* 0x00005e0075007a0c */ /* 0x000fe20003f06270 */
[----:B------:R-:W-:-:S02]  /*25a0*/  IMAD R33, R2, 0x2, R3 ;  /* 0x0000000202217824 */ /* 0x000fc400078e0203 */
[----:B------:R-:W-:Y:S01]  /*25b0*/  IMAD R37, R2, 0x2, R5 ;  /* 0x0000000202257824 */ /* 0x000fe200078e0205 */
[C---:B------:R-:W-:Y:S02]  /*25c0*/  LOP3.LUT R2, R35.reuse, R162, RZ, 0xfc, !PT ;  /* 0x000000a223027212 */ /* 0x040fe400078efcff */
[----:B------:R-:W-:Y:S01]  /*25d0*/  ISETP.LT.AND P3, PT, R35, RZ, !P0 ;  /* 0x000000ff2300720c */ /* 0x000fe20004761270 */
[----:B------:R-:W-:Y:S02]  /*25e0*/  STS [R33], R76 ;  /* 0x0000004c21007388 */ /* 0x000fe40000000800 */
[C---:B------:R-:W-:Y:S01]  /*25f0*/  IMAD R31, R2.reuse, c[0x0][0x188], RZ ;  /* 0x00006200021f7a24 */ /* 0x040fe200078e02ff */
[----:B------:R-:W-:Y:S01]  /*2600*/  ISETP.LT.AND P1, PT, R2, 0x1, !P0 ;  /* 0x000000010200780c */ /* 0x000fe20004721270 */
[----:B------:R-:W-:Y:S02]  /*2610*/  STS [R37+0x400], R78 ;  /* 0x0004004e25007388 */ /* 0x000fe40000000800 */
[----:B------:R-:W-:-:S02]  /*2620*/  IMAD.WIDE R2, R31, R122, c[0x0][0x170] ;  /* 0x00005c001f027625 */ /* 0x000fc400078e027a */
[----:B------:R-:W-:Y:S04]  /*2630*/  STS [R33+0x20], R72 ;  /* 0x0000204821007388 */ /* 0x000fe80000000800 */
[----:B------:R-:W-:Y:S04]  /*2640*/  STS [R37+0x420], R74 ;  /* 0x0004204a25007388 */ /* 0x000fe80000000800 */
[----:B------:R-:W-:Y:S04]  /*2650*/  STS [R33+0x40], R68 ;  /* 0x0000404421007388 */ /* 0x000fe80000000800 */
[----:B------:R-:W-:Y:S04]  /*2660*/  STS [R37+0x440], R70 ;  /* 0x0004404625007388 */ /* 0x000fe80000000800 */
[----:B------:R-:W-:Y:S04]  /*2670*/  STS [R33+0x60], R64 ;  /* 0x0000604021007388 */ /* 0x000fe80000000800 */
[----:B------:R-:W-:Y:S04]  /*2680*/  STS [R37+0x460], R66 ;  /* 0x0004604225007388 */ /* 0x000fe80000000800 */
[----:B------:R-:W-:Y:S06]  /*2690*/  BAR.SYNC.DEFER_BLOCKING 0x0 ;  /* 0x0000000000007b1d */ /* 0x000fec0000010000 */
[----:B------:R-:W1:Y:S04]  /*26a0*/  LDS.128 R24, [R32] ;  /* 0x0000000020187984 */ /* 0x000e680000000c00 */
[----:B------:R-:W2:Y:S04]  /*26b0*/  LDS.128 R4, [R34+0x800] ;  /* 0x0008000022047984 */ /* 0x000ea80000000c00 */
[----:B------:R-:W-:Y:S06]  /*26c0*/  BAR.SYNC.DEFER_BLOCKING 0x0 ;  /* 0x0000000000007b1d */ /* 0x000fec0000010000 */
[----:B------:R-:W-:Y:S04]  /*26d0*/  STS [R33], R60 ;  /* 0x0000003c21007388 */ /* 0x000fe80000000800 */
[----:B------:R-:W-:Y:S04]  /*26e0*/  STS [R37+0x400], R62 ;  /* 0x0004003e25007388 */ /* 0x000fe80000000800 */
[----:B------:R-:W-:Y:S04]  /*26f0*/  STS [R33+0x20], R56 ;  /* 0x0000203821007388 */ /* 0x000fe80000000800 */
[----:B------:R-:W-:Y:S04]  /*2700*/  STS [R37+0x420], R58 ;  /* 0x0004203a25007388 */ /* 0x000fe80000000800 */
[----:B------:R-:W-:Y:S04]  /*2710*/  STS [R33+0x40], R52 ;  /* 0x0000403421007388 */ /* 0x000fe80000000800 */
[----:B------:R-:W-:Y:S04]  /*2720*/  STS [R37+0x440], R54 ;  /* 0x0004403625007388 */ /* 0x000fe80000000800 */
[----:B------:R-:W-:Y:S04]  /*2730*/  STS [R33+0x60], R48 ;  /* 0x0000603021007388 */ /* 0x000fe80000000800 */
[----:B------:R-:W-:Y:S04]  /*2740*/  STS [R37+0x460], R50 ;  /* 0x0004603225007388 */ /* 0x000fe80000000800 */
[----:B------:R-:W-:Y:S06]  /*2750*/  BAR.SYNC.DEFER_BLOCKING 0x0 ;  /* 0x0000000000007b1d */ /* 0x000fec0000010000 */
[----:B------:R-:W3:Y:S04]  /*2760*/  LDS.128 R8, [R32] ;  /* 0x0000000020087984 */ /* 0x000ee80000000c00 */
[----:B------:R-:W4:Y:S04]  /*2770*/  LDS.128 R12, [R34+0x800] ;  /* 0x00080000220c7984 */ /* 0x000f280000000c00 */
        /* <DEDUP_REMOVED lines=8> */
[----:B------:R5:W-:Y:S04]  /*2800*/  STS [R37+0x460], R28 ;  /* 0x0004601c25007388 */ /* 0x000be80000000800 */
[----:B------:R-:W-:Y:S01]  /*2810*/  BAR.SYNC.DEFER_BLOCKING 0x0 ;  /* 0x0000000000007b1d */ /* 0x000fe20000010000 */
[----:B-----5:R-:W-:Y:S01]  /*2820*/  IMAD.WIDE R28, R117, 0x2, R2 ;  /* 0x00000002751c7825 */ /* 0x020fe200078e0202 */
[----:B------:R-:W-:-:S04]  /*2830*/  LOP3.LUT R2, R35, 0x20, R162, 0xfe, !PT ;  /* 0x0000002023027812 */ /* 0x000fc800078efea2 */
[----:B------:R-:W-:Y:S01]  /*2840*/  ISETP.LT.AND P2, PT, R2, 0x1, !P0 ;  /* 0x000000010200780c */ /* 0x000fe20004741270 */
[----:B------:R-:W5:Y:S04]  /*2850*/  LDS.128 R20, [R32] ;  /* 0x0000000020147984 */ /* 0x000f680000000c00 */
[----:B------:R-:W1:Y:S04]  /*2860*/  LDS.128 R16, [R34+0x800] ;  /* 0x0008000022107984 */ /* 0x000e680000000c00 */
[----:B------:R-:W-:Y:S06]  /*2870*/  BAR.SYNC.DEFER_BLOCKING 0x0 ;  /* 0x0000000000007b1d */ /* 0x000fec0000010000 */
[----:B------:R2:W-:Y:S04]  /*2880*/  STS [R33], R30 ;  /* 0x0000001e21007388 */ /* 0x0005e80000000800 */
[----:B------:R1:W-:Y:S04]  /*2890*/  STS [R37+0x400], R0 ;  /* 0x0004000025007388 */ /* 0x0003e80000000800 */
[----:B------:R-:W-:Y:S01]  /*28a0*/  STS [R33+0x20], R104 ;  /* 0x0000206821007388 */ /* 0x000fe20000000800 */
[----:B--2---:R-:W-:-:S03]  /*28b0*/  IMAD.MOV.U32 R30, RZ, RZ, c[0x0][0x188] ;  /* 0x00006200ff1e7624 */ /* 0x004fc600078e00ff */
[----:B------:R-:W-:Y:S01]  /*28c0*/  STS [R37+0x420], R106 ;  /* 0x0004206a25007388 */ /* 0x000fe20000000800 */
[----:B-1----:R-:W-:-:S03]  /*28d0*/  LOP3.LUT R0, R35, 0x10, R162, 0xfe, !PT ;  /* 0x0000001023007812 */ /* 0x002fc600078efea2 */
[----:B------:R-:W-:Y:S01]  /*28e0*/  STS [R33+0x40], R100 ;  /* 0x0000406421007388 */ /* 0x000fe20000000800 */
[----:B------:R-:W-:Y:S01]  /*28f0*/  LOP3.LUT R162, R35, 0x30, R162, 0xfe, !PT ;  /* 0x0000003023a27812 */ /* 0x000fe200078efea2 */
[----:B------:R-:W-:Y:S02]  /*2900*/  IMAD R3, R0, c[0x0][0x188], RZ ;  /* 0x0000620000037a24 */ /* 0x000fe400078e02ff */
[----:B------:R-:W-:Y:S04]  /*2910*/  STS [R37+0x440], R102 ;  /* 0x0004406625007388 */ /* 0x000fe80000000800 */
[----:B------:R-:W-:Y:S04]  /*2920*/  STS [R33+0x60], R96 ;  /* 0x0000606021007388 */ /* 0x000fe80000000800 */
[----:B------:R1:W-:Y:S04]  /*2930*/  STS [R37+0x460], R98 ;  /* 0x0004606225007388 */ /* 0x0003e80000000800 */
[----:B------:R-:W-:Y:S01]  /*2940*/  BAR.SYNC.DEFER_BLOCKING 0x0 ;  /* 0x0000000000007b1d */ /* 0x000fe20000010000 */
[----:B-1----:R-:W-:-:S02]  /*2950*/  IMAD R37, R30, 0x40, R31 ;  /* 0x000000401e257824 */ /* 0x002fc400078e021f */
[----:B------:R-:W-:Y:S02]  /*2960*/  IMAD R31, R2, c[0x0][0x188], RZ ;  /* 0x00006200021f7a24 */ /* 0x000fe400078e02ff */
[----:B------:R-:W-:Y:S01]  /*2970*/  IMAD.WIDE R2, R3, R122, c[0x0][0x170] ;  /* 0x00005c0003027625 */ /* 0x000fe200078e027a */
[----:B------:R1:W2:Y:S04]  /*2980*/  LDS.128 R40, [R32] ;  /* 0x0000000020287984 */ /* 0x0002a80000000c00 */
[----:B------:R3:W-:Y:S01]  /*2990*/  @P1 STG.E.128 [R28.64], R24 ;  /* 0x000000181c001986 */ /* 0x0007e2000c101d0a */
[----:B------:R-:W-:Y:S02]  /*29a0*/  ISETP.LT.AND P1, PT, R0, 0x1, !P0 ;  /* 0x000000010000780c */ /* 0x000fe40004721270 */
[----:B------:R-:W-:Y:S01]  /*29b0*/  ISETP.LT.AND P0, PT, R162, 0x1, !P0 ;  /* 0x00000001a200780c */ /* 0x000fe20004701270 */
[----:B-1----:R-:W-:-:S10]  /*29c0*/  IMAD.WIDE R32, R117, 0x2, R2 ;  /* 0x0000000275207825 */ /* 0x002fd400078e0202 */
[----:B------:R1:W-:Y:S01]  /*29d0*/  @P1 STG.E.128 [R32.64], R4 ;  /* 0x0000000420001986 */ /* 0x0003e2000c101d0a */
[----:B---3--:R-:W-:Y:S02]  /*29e0*/  IMAD R29, R30, 0x10, R37 ;  /* 0x000000101e1d7824 */ /* 0x008fe400078e0225 */
[----:B------:R-:W-:Y:S02]  /*29f0*/  IMAD R27, R162, c[0x0][0x188], RZ ;  /* 0x00006200a21b7a24 */ /* 0x000fe400078e02ff */
[----:B------:R-:W-:-:S04]  /*2a00*/  IMAD.WIDE R24, R31, R122, c[0x0][0x170] ;  /* 0x00005c001f187625 */ /* 0x000fc800078e027a */
[----:B------:R-:W-:Y:S02]  /*2a10*/  IMAD R31, R30, 0x10, R29 ;  /* 0x000000101e1f7824 */ /* 0x000fe400078e021d */
[----:B------:R-:W-:-:S04]  /*2a20*/  IMAD.WIDE R2, R27, R122, c[0x0][0x170] ;  /* 0x00005c001b027625 */ /* 0x000fc800078e027a */
[----:B------:R-:W-:-:S04]  /*2a30*/  IMAD.WIDE R26, R37, R122, c[0x0][0x170] ;  /* 0x00005c00251a7625 */ /* 0x000fc800078e027a */
[----:B------:R-:W-:-:S04]  /*2a40*/  IMAD.WIDE R28, R29, R122, c[0x0][0x170] ;  /* 0x00005c001d1c7625 */ /* 0x000fc800078e027a */
[----:B------:R-:W-:-:S04]  /*2a50*/  IMAD.WIDE R30, R31, R122, c[0x0][0x170] ;  /* 0x00005c001f1e7625 */ /* 0x000fc800078e027a */
[----:B------:R-:W-:-:S04]  /*2a60*/  IMAD.WIDE R24, R117, 0x2, R24 ;  /* 0x0000000275187825 */ /* 0x000fc800078e0218 */
[C---:B------:R-:W-:Y:S01]  /*2a70*/  IMAD.WIDE R2, R117.reuse, 0x2, R2 ;  /* 0x0000000275027825 */ /* 0x040fe200078e0202 */
[----:B------:R1:W-:Y:S03]  /*2a80*/  @P2 STG.E.128 [R24.64], R8 ;  /* 0x0000000818002986 */ /* 0x0003e6000c101d0a */
[C---:B------:R-:W-:Y:S01]  /*2a90*/  IMAD.WIDE R26, R117.reuse, 0x2, R26 ;  /* 0x00000002751a7825 */ /* 0x040fe200078e021a */
[----:B----4-:R1:W-:Y:S03]  /*2aa0*/  @P0 STG.E.128 [R2.64], R12 ;  /* 0x0000000c02000986 */ /* 0x0103e6000c101d0a */
[C---:B------:R-:W-:Y:S01]  /*2ab0*/  IMAD.WIDE R28, R117.reuse, 0x2, R28 ;  /* 0x00000002751c7825 */ /* 0x040fe200078e021c */
[----:B-----5:R1:W-:Y:S03]  /*2ac0*/  @P3 STG.E.128 [R26.64], R20 ;  /* 0x000000141a003986 */ /* 0x0203e6000c101d0a */
[----:B------:R-:W-:Y:S01]  /*2ad0*/  IMAD.WIDE R30, R117, 0x2, R30 ;  /* 0x00000002751e7825 */ /* 0x000fe200078e021e */
[----:B------:R1:W-:Y:S04]  /*2ae0*/  @P3 STG.E.128 [R28.64], R16 ;  /* 0x000000101c003986 */ /* 0x0003e8000c101d0a */
[----:B--2---:R1:W-:Y:S01]  /*2af0*/  @P3 STG.E.128 [R30.64], R40 ;  /* 0x000000281e003986 */ /* 0x0043e2000c101d0a */
[----:B------:R-:W-:Y:S05]  /*2b00*/  @!P3 EXIT ;  /* 0x000000000000b94d */ /* 0x000fea0003800000 */
[----:B-1----:R-:W1:Y:S01]  /*2b10*/  LDS.128 R4, [R34+0x800] ;  /* 0x0008000022047984 */ /* 0x002e620000000c00 */
[----:B------:R-:W-:-:S04]  /*2b20*/  LEA.HI R35, R128, R35, RZ, 0x1d ;  /* 0x0000002380237211 */ /* 0x000fc800078fe8ff */
[----:B------:R-:W-:-:S05]  /*2b30*/  IADD3 R35, R35, 0x70, RZ ;  /* 0x0000007023237810 */ /* 0x000fca0007ffe0ff */
[----:B------:R-:W-:-:S04]  /*2b40*/  IMAD R35, R35, c[0x0][0x188], RZ ;  /* 0x0000620023237a24 */ /* 0x000fc800078e02ff */
[----:B------:R-:W-:-:S06]  /*2b50*/  IMAD.WIDE R122, R35, R122, c[0x0][0x170] ;  /* 0x00005c00237a7625 */ /* 0x000fcc00078e027a */
[----:B------:R-:W-:-:S05]  /*2b60*/  IMAD.WIDE R122, R117, 0x2, R122 ;  /* 0x00000002757a7825 */ /* 0x000fca00078e027a */
[----:B-1----:R-:W-:Y:S01]  /*2b70*/  STG.E.128 [R122.64], R4 ;  /* 0x000000047a007986 */ /* 0x002fe2000c101d0a */
[----:B------:R-:W-:Y:S05]  /*2b80*/  EXIT ;  /* 0x000000000000794d */ /* 0x000fea0003800000 */
.L_x_3:
[----:B------:R-:W-:-:S00]  /*2b90*/  BRA `(.L_x_3) ;  /* 0xfffffff000007947 */ /* 0x000fc0000383ffff */
[----:B------:R-:W-:-:S00]  /*2ba0*/  NOP ;  /* 0x0000000000007918 */ /* 0x000fc00000000000 */
        /* <DEDUP_REMOVED lines=13> */
.L_x_4:


//--------------------- .nv.shared.matmul_kernel  --------------------------
	.section	.nv.shared.matmul_kernel,"aw",@nobits
	.sectionflags	@""
	.align	16
